// auto-generated by cutlass_sweep.gemm — config: {"arch": "sm_100", "cluster_m": 2, "cluster_n": 1, "dtype": "fp16", "dtype_b": "fp16", "layout": "tt", "stages": 0, "tile_k": 64, "tile_m": 128, "tile_n": 128}
#include "cutlass/cutlass.h"
#include "cutlass/gemm/collective/collective_builder.hpp"
#include "cutlass/gemm/device/gemm_universal_adapter.h"
#include "cutlass/gemm/kernel/gemm_universal.hpp"
#include "cutlass/epilogue/collective/collective_builder.hpp"

using ElemA = cutlass::half_t;
using ElemB = cutlass::half_t;
using ElemCD = cutlass::half_t;
using Acc  = float;
using TileShape    = cute::Shape<cute::_128, cute::_128, cute::_64>;
using ClusterShape = cute::Shape<cute::_2, cute::_1, cute::_1>;

using CollectiveEpilogue = typename cutlass::epilogue::collective::CollectiveBuilder<
    cutlass::arch::Sm100, cutlass::arch::OpClassTensorOp,
    TileShape, ClusterShape,
    cutlass::epilogue::collective::EpilogueTileAuto,
    Acc, Acc,
    ElemCD, cutlass::layout::RowMajor, 128 / cutlass::sizeof_bits<ElemCD>::value,
    ElemCD, cutlass::layout::RowMajor, 128 / cutlass::sizeof_bits<ElemCD>::value,
    cutlass::epilogue::collective::EpilogueScheduleAuto
  >::CollectiveOp;

using CollectiveMainloop = typename cutlass::gemm::collective::CollectiveBuilder<
    cutlass::arch::Sm100, cutlass::arch::OpClassTensorOp,
    ElemA, cutlass::layout::ColumnMajor, 128 / cutlass::sizeof_bits<ElemA>::value,
    ElemB, cutlass::layout::ColumnMajor, 128 / cutlass::sizeof_bits<ElemB>::value,
    Acc,
    TileShape, ClusterShape,
    cutlass::gemm::collective::StageCountAutoCarveout<static_cast<int>(sizeof(typename CollectiveEpilogue::SharedStorage))>,
    cutlass::gemm::collective::KernelScheduleAuto
  >::CollectiveOp;

using GemmKernel = cutlass::gemm::kernel::GemmUniversal<
    cute::Shape<int,int,int,int>,
    CollectiveMainloop,
    CollectiveEpilogue
>;
using Gemm = cutlass::gemm::device::GemmUniversalAdapter<GemmKernel>;

// Force the device kernel symbol into the cubin without needing a host main.
auto* _anchor = &cutlass::device_kernel<GemmKernel>;


// ===== COMPILED SASS (sm_100a) =====

	.target	sm_100a

	.elftype	@"ET_EXEC"


//--------------------- .note.nv.tkinfo           --------------------------
	.section	.note.nv.tkinfo,"",@"SHT_NOTE"
	.sectionflags	@"SHF_NOTE_NV_TKINFO"
	.tkinfo
        /*0018*/ 	.word	0x00000002
        /*0030*/ 	.string	""
        /*0030*/ 	.string	"ptxas"
        /*0030*/ 	.string	"Cuda compilation tools, release 13.0, V13.0.88"
        /*0030*/ 	.string	"Build cuda_13.0.r13.0/compiler.36424714_0"
        /*0030*/ 	.string	"-arch sm_100a -m 64 "



//--------------------- .note.nv.cuinfo           --------------------------
	.section	.note.nv.cuinfo,"",@"SHT_NOTE"
	.sectionflags	@"SHF_NOTE_NV_CUINFO"
        /*0018*/ 	.short	0x0002
        /*001a*/ 	.short	0x0064
        /*001c*/ 	.short	0x0082
	.zero		2


//--------------------- .nv.info                  --------------------------
	.section	.nv.info,"",@"SHT_CUDA_INFO"
	.align	4


	//----- nvinfo : EIATTR_REGCOUNT
	.align		4
        /*0000*/ 	.byte	0x04, 0x2f
        /*0002*/ 	.short	(.L_19 - .L_18)
	.align		4
.L_18:
        /*0004*/ 	.word	index@(_ZN7cutlass13device_kernelINS_4gemm6kernel13GemmUniversalIN4cute5tupleIJiiiiEEENS1_10collective13CollectiveMmaINS1_35MainloopSm100TmaUmmaWarpSpecializedILi13ELi2ELi4ENS5_IJNS4_1CILi2EEENSA_ILi1EEESC_EEEEENS5_IJNSA_ILi128EEESF_NSA_ILi64EEEEEENS_6half_tENS5_IJSC_llEEESI_NS5_IJlSC_lEEENS4_8TiledMMAINS4_8MMA_AtomIJNS4_26SM100_MMA_F16BF16_2x1SM_SSISI_SI_fLi128ELi128ELNS4_4UMMA5MajorE1ELSP_0ELNSO_7ScaleInE0ELSQ_0EEEEEENS4_6LayoutINS5_IJSC_SC_SC_EEENS5_IJNSA_ILi0EEESV_SV_EEEEENS5_IJNS4_10UnderscoreESY_SY_EEEEENS4_18SM100_TMA_2SM_LOADENS4_14ComposedLayoutINS4_7SwizzleILi3ELi4ELi3EEENS4_18smem_ptr_flag_bitsILi16EEENST_INS5_IJSG_NSA_ILi8EEEEEENS5_IJSC_SG_EEEEEEEvNS4_8identityES11_NS12_IS14_S16_NST_INS5_IJS17_SG_EEENS5_IJSG_SC_EEEEEEEvS1C_EENS_8epilogue10collective18CollectiveEpilogueINS1I_23Sm100TmaWarpSpecializedILi4ELi2ELi16ELb1ELb0EEEJNS5_IJSG_SF_SG_EEENS5_IJNST_ISG_SC_EENST_INS5_IJNSA_ILi16EEESB_EEES19_EEEEESI_SK_SI_SK_NS1I_6fusion15FusionCallbacksIS1M_NS1T_17LinearCombinationISI_fSI_fLNS_15FloatRoundStyleE2EEES1N_S1S_JEEENS4_5SM1004TMEM4LOAD26SM100_TMEM_LOAD_32dp32b16xENS4_13SM90_TMA_LOADENS12_INS13_ILi1ELi4ELi3EEES16_NST_INS5_IJS17_S1P_EEENS5_IJS1P_SC_EEEEEEENS4_39AutoVectorizingCopyWithAssumedAlignmentILi128EEENS4_14SM90_TMA_STOREES28_S2A_S2A_EEEvvEEEEvNT_6ParamsE)
        /*0008*/ 	.word	0x0000005b


	//----- nvinfo : EIATTR_FRAME_SIZE
	.align		4
.L_19:
        /*000c*/ 	.byte	0x04, 0x11
        /*000e*/ 	.short	(.L_21 - .L_20)
	.align		4
.L_20:
        /*0010*/ 	.word	index@($__internal_2_$__cuda_sm10x_tcgen05_guardrail_trap_unallocated_columns_being_dealloced)
        /*0014*/ 	.word	0x00000000


	//----- nvinfo : EIATTR_FRAME_SIZE
	.align		4
.L_21:
        /*0018*/ 	.byte	0x04, 0x11
        /*001a*/ 	.short	(.L_23 - .L_22)
	.align		4
.L_22:
        /*001c*/ 	.word	index@($__internal_1_$__cuda_sm10x_tcgen05_guardrail_trap_phase_invalid_during_alloc)
        /*0020*/ 	.word	0x00000000


	//----- nvinfo : EIATTR_FRAME_SIZE
	.align		4
.L_23:
        /*0024*/ 	.byte	0x04, 0x11
        /*0026*/ 	.short	(.L_25 - .L_24)
	.align		4
.L_24:
        /*0028*/ 	.word	index@($__internal_0_$__cuda_sm10x_tcgen05_guardrail_trap_col_being_dealloced_not_returned_by_alloc)
        /*002c*/ 	.word	0x00000000


	//----- nvinfo : EIATTR_FRAME_SIZE
	.align		4
.L_25:
        /*0030*/ 	.byte	0x04, 0x11
        /*0032*/ 	.short	(.L_27 - .L_26)
	.align		4
.L_26:
        /*0034*/ 	.word	index@(_ZN7cutlass13device_kernelINS_4gemm6kernel13GemmUniversalIN4cute5tupleIJiiiiEEENS1_10collective13CollectiveMmaINS1_35MainloopSm100TmaUmmaWarpSpecializedILi13ELi2ELi4ENS5_IJNS4_1CILi2EEENSA_ILi1EEESC_EEEEENS5_IJNSA_ILi128EEESF_NSA_ILi64EEEEEENS_6half_tENS5_IJSC_llEEESI_NS5_IJlSC_lEEENS4_8TiledMMAINS4_8MMA_AtomIJNS4_26SM100_MMA_F16BF16_2x1SM_SSISI_SI_fLi128ELi128ELNS4_4UMMA5MajorE1ELSP_0ELNSO_7ScaleInE0ELSQ_0EEEEEENS4_6LayoutINS5_IJSC_SC_SC_EEENS5_IJNSA_ILi0EEESV_SV_EEEEENS5_IJNS4_10UnderscoreESY_SY_EEEEENS4_18SM100_TMA_2SM_LOADENS4_14ComposedLayoutINS4_7SwizzleILi3ELi4ELi3EEENS4_18smem_ptr_flag_bitsILi16EEENST_INS5_IJSG_NSA_ILi8EEEEEENS5_IJSC_SG_EEEEEEEvNS4_8identityES11_NS12_IS14_S16_NST_INS5_IJS17_SG_EEENS5_IJSG_SC_EEEEEEEvS1C_EENS_8epilogue10collective18CollectiveEpilogueINS1I_23Sm100TmaWarpSpecializedILi4ELi2ELi16ELb1ELb0EEEJNS5_IJSG_SF_SG_EEENS5_IJNST_ISG_SC_EENST_INS5_IJNSA_ILi16EEESB_EEES19_EEEEESI_SK_SI_SK_NS1I_6fusion15FusionCallbacksIS1M_NS1T_17LinearCombinationISI_fSI_fLNS_15FloatRoundStyleE2EEES1N_S1S_JEEENS4_5SM1004TMEM4LOAD26SM100_TMEM_LOAD_32dp32b16xENS4_13SM90_TMA_LOADENS12_INS13_ILi1ELi4ELi3EEES16_NST_INS5_IJS17_S1P_EEENS5_IJS1P_SC_EEEEEEENS4_39AutoVectorizingCopyWithAssumedAlignmentILi128EEENS4_14SM90_TMA_STOREES28_S2A_S2A_EEEvvEEEEvNT_6ParamsE)
        /*0038*/ 	.word	0x00000000


	//----- nvinfo : EIATTR_MIN_STACK_SIZE
	.align		4
.L_27:
        /*003c*/ 	.byte	0x04, 0x12
        /*003e*/ 	.short	(.L_29 - .L_28)
	.align		4
.L_28:
        /*0040*/ 	.word	index@(_ZN7cutlass13device_kernelINS_4gemm6kernel13GemmUniversalIN4cute5tupleIJiiiiEEENS1_10collective13CollectiveMmaINS1_35MainloopSm100TmaUmmaWarpSpecializedILi13ELi2ELi4ENS5_IJNS4_1CILi2EEENSA_ILi1EEESC_EEEEENS5_IJNSA_ILi128EEESF_NSA_ILi64EEEEEENS_6half_tENS5_IJSC_llEEESI_NS5_IJlSC_lEEENS4_8TiledMMAINS4_8MMA_AtomIJNS4_26SM100_MMA_F16BF16_2x1SM_SSISI_SI_fLi128ELi128ELNS4_4UMMA5MajorE1ELSP_0ELNSO_7ScaleInE0ELSQ_0EEEEEENS4_6LayoutINS5_IJSC_SC_SC_EEENS5_IJNSA_ILi0EEESV_SV_EEEEENS5_IJNS4_10UnderscoreESY_SY_EEEEENS4_18SM100_TMA_2SM_LOADENS4_14ComposedLayoutINS4_7SwizzleILi3ELi4ELi3EEENS4_18smem_ptr_flag_bitsILi16EEENST_INS5_IJSG_NSA_ILi8EEEEEENS5_IJSC_SG_EEEEEEEvNS4_8identityES11_NS12_IS14_S16_NST_INS5_IJS17_SG_EEENS5_IJSG_SC_EEEEEEEvS1C_EENS_8epilogue10collective18CollectiveEpilogueINS1I_23Sm100TmaWarpSpecializedILi4ELi2ELi16ELb1ELb0EEEJNS5_IJSG_SF_SG_EEENS5_IJNST_ISG_SC_EENST_INS5_IJNSA_ILi16EEESB_EEES19_EEEEESI_SK_SI_SK_NS1I_6fusion15FusionCallbacksIS1M_NS1T_17LinearCombinationISI_fSI_fLNS_15FloatRoundStyleE2EEES1N_S1S_JEEENS4_5SM1004TMEM4LOAD26SM100_TMEM_LOAD_32dp32b16xENS4_13SM90_TMA_LOADENS12_INS13_ILi1ELi4ELi3EEES16_NST_INS5_IJS17_S1P_EEENS5_IJS1P_SC_EEEEEEENS4_39AutoVectorizingCopyWithAssumedAlignmentILi128EEENS4_14SM90_TMA_STOREES28_S2A_S2A_EEEvvEEEEvNT_6ParamsE)
        /*0044*/ 	.word	0x00000000
.L_29:


//--------------------- .nv.compat                --------------------------
	.section	.nv.compat,"",@"SHT_CUDA_COMPAT_INFO"
	.align	4
        /*0000*/ 	.byte	0x02, 0x09, 0x01, 0x00, 0x02, 0x02, 0x02, 0x00, 0x02, 0x05, 0x05, 0x00, 0x03, 0x07, 0x01, 0x01
        /*0010*/ 	.byte	0x02, 0x03, 0x01, 0x00, 0x02, 0x06, 0x01, 0x00, 0x04, 0x0b, 0x08, 0x00, 0x09, 0x00, 0x00, 0x00
        /*0020*/ 	.byte	0x00, 0x00, 0x00, 0x00


//--------------------- .nv.info._ZN7cutlass13device_kernelINS_4gemm6kernel13GemmUniversalIN4cute5tupleIJiiiiEEENS1_10collective13CollectiveMmaINS1_35MainloopSm100TmaUmmaWarpSpecializedILi13ELi2ELi4ENS5_IJNS4_1CILi2EEENSA_ILi1EEESC_EEEEENS5_IJNSA_ILi128EEESF_NSA_ILi64EEEEEENS_6half_tENS5_IJSC_llEEESI_NS5_IJlSC_lEEENS4_8TiledMMAINS4_8MMA_AtomIJNS4_26SM100_MMA_F16BF16_2x1SM_SSISI_SI_fLi128ELi128ELNS4_4UMMA5MajorE1ELSP_0ELNSO_7ScaleInE0ELSQ_0EEEEEENS4_6LayoutINS5_IJSC_SC_SC_EEENS5_IJNSA_ILi0EEESV_SV_EEEEENS5_IJNS4_10UnderscoreESY_SY_EEEEENS4_18SM100_TMA_2SM_LOADENS4_14ComposedLayoutINS4_7SwizzleILi3ELi4ELi3EEENS4_18smem_ptr_flag_bitsILi16EEENST_INS5_IJSG_NSA_ILi8EEEEEENS5_IJSC_SG_EEEEEEEvNS4_8identityES11_NS12_IS14_S16_NST_INS5_IJS17_SG_EEENS5_IJSG_SC_EEEEEEEvS1C_EENS_8epilogue10collective18CollectiveEpilogueINS1I_23Sm100TmaWarpSpecializedILi4ELi2ELi16ELb1ELb0EEEJNS5_IJSG_SF_SG_EEENS5_IJNST_ISG_SC_EENST_INS5_IJNSA_ILi16EEESB_EEES19_EEEEESI_SK_SI_SK_NS1I_6fusion15FusionCallbacksIS1M_NS1T_17LinearCombinationISI_fSI_fLNS_15FloatRoundStyleE2EEES1N_S1S_JEEENS4_5SM1004TMEM4LOAD26SM100_TMEM_LOAD_32dp32b16xENS4_13SM90_TMA_LOADENS12_INS13_ILi1ELi4ELi3EEES16_NST_INS5_IJS17_S1P_EEENS5_IJS1P_SC_EEEEEEENS4_39AutoVectorizingCopyWithAssumedAlignmentILi128EEENS4_14SM90_TMA_STOREES28_S2A_S2A_EEEvvEEEEvNT_6ParamsE --------------------------
	.section	.nv.info._ZN7cutlass13device_kernelINS_4gemm6kernel13GemmUniversalIN4cute5tupleIJiiiiEEENS1_10collective13CollectiveMmaINS1_35MainloopSm100TmaUmmaWarpSpecializedILi13ELi2ELi4ENS5_IJNS4_1CILi2EEENSA_ILi1EEESC_EEEEENS5_IJNSA_ILi128EEESF_NSA_ILi64EEEEEENS_6half_tENS5_IJSC_llEEESI_NS5_IJlSC_lEEENS4_8TiledMMAINS4_8MMA_AtomIJNS4_26SM100_MMA_F16BF16_2x1SM_SSISI_SI_fLi128ELi128ELNS4_4UMMA5MajorE1ELSP_0ELNSO_7ScaleInE0ELSQ_0EEEEEENS4_6LayoutINS5_IJSC_SC_SC_EEENS5_IJNSA_ILi0EEESV_SV_EEEEENS5_IJNS4_10UnderscoreESY_SY_EEEEENS4_18SM100_TMA_2SM_LOADENS4_14ComposedLayoutINS4_7SwizzleILi3ELi4ELi3EEENS4_18smem_ptr_flag_bitsILi16EEENST_INS5_IJSG_NSA_ILi8EEEEEENS5_IJSC_SG_EEEEEEEvNS4_8identityES11_NS12_IS14_S16_NST_INS5_IJS17_SG_EEENS5_IJSG_SC_EEEEEEEvS1C_EENS_8epilogue10collective18CollectiveEpilogueINS1I_23Sm100TmaWarpSpecializedILi4ELi2ELi16ELb1ELb0EEEJNS5_IJSG_SF_SG_EEENS5_IJNST_ISG_SC_EENST_INS5_IJNSA_ILi16EEESB_EEES19_EEEEESI_SK_SI_SK_NS1I_6fusion15FusionCallbacksIS1M_NS1T_17LinearCombinationISI_fSI_fLNS_15FloatRoundStyleE2EEES1N_S1S_JEEENS4_5SM1004TMEM4LOAD26SM100_TMEM_LOAD_32dp32b16xENS4_13SM90_TMA_LOADENS12_INS13_ILi1ELi4ELi3EEES16_NST_INS5_IJS17_S1P_EEENS5_IJS1P_SC_EEEEEEENS4_39AutoVectorizingCopyWithAssumedAlignmentILi128EEENS4_14SM90_TMA_STOREES28_S2A_S2A_EEEvvEEEEvNT_6ParamsE,"",@"SHT_CUDA_INFO"
	.sectionflags	@""
	.align	4


	//----- nvinfo : EIATTR_CUDA_API_VERSION
	.align		4
        /*0000*/ 	.byte	0x04, 0x37
        /*0002*/ 	.short	(.L_31 - .L_30)
.L_30:
        /*0004*/ 	.word	0x00000082


	//----- nvinfo : EIATTR_KPARAM_INFO
	.align		4
.L_31:
        /*0008*/ 	.byte	0x04, 0x17
        /*000a*/ 	.short	(.L_33 - .L_32)
.L_32:
        /*000c*/ 	.word	0x00000000
        /*0010*/ 	.short	0x0000
        /*0012*/ 	.short	0x0000
        /*0014*/ 	.byte	0x00, 0xf0, 0x01, 0x20


	//----- nvinfo : EIATTR_AT_ENTRY_FRAGMENTS
	.align		4
.L_33:
        /*0018*/ 	.byte	0x04, 0x4f
        /*001a*/ 	.short	(.L_35 - .L_34)


	//   ....[0]....
.L_34:
        /*001c*/ 	.word	0x00000007


	//----- nvinfo : EIATTR_RESERVED_SMEM_USED
	.align		4
.L_35:
        /*0020*/ 	.byte	0x01, 0x41
	.zero		2


	//----- nvinfo : EIATTR_SPARSE_MMA_MASK
	.align		4
        /*0024*/ 	.byte	0x03, 0x50
        /*0026*/ 	.short	0x0000


	//----- nvinfo : EIATTR_TCGEN05_2CTA_USED
	.align		4
        /*0028*/ 	.byte	0x01, 0x52
	.zero		2


	//----- nvinfo : EIATTR_MAXREG_COUNT
	.align		4
        /*002c*/ 	.byte	0x03, 0x1b
        /*002e*/ 	.short	0x00ff


	//----- nvinfo : EIATTR_NUM_BARRIERS
	.align		4
        /*0030*/ 	.byte	0x02, 0x4c
        /*0032*/ 	.byte	0x07
	.zero		1


	//----- nvinfo : EIATTR_EXTERNS
	.align		4
        /*0034*/ 	.byte	0x04, 0x0f
        /*0036*/ 	.short	(.L_37 - .L_36)


	//   ....[0]....
	.align		4
.L_36:
        /*0038*/ 	.word	index@(__assertfail)


	//----- nvinfo : EIATTR_MERCURY_ISA_VERSION
	.align		4
.L_37:
        /*003c*/ 	.byte	0x03, 0x5f
        /*003e*/ 	.short	0x0101


	//----- nvinfo : EIATTR_INT_WARP_WIDE_INSTR_OFFSETS
	.align		4
        /*0040*/ 	.byte	0x04, 0x31
        /*0042*/ 	.short	(.L_39 - .L_38)


	//   ....[0]....
.L_38:
        /*0044*/ 	.word	0x00000e60


	//   ....[1]....
        /*0048*/ 	.word	0x00000f00


	//   ....[2]....
        /*004c*/ 	.word	0x00002230


	//   ....[3]....
        /*0050*/ 	.word	0x00004610


	//   ....[4]....
        /*0054*/ 	.word	0x00004630


	//   ....[5]....
        /*0058*/ 	.word	0x00004660


	//   ....[6]....
        /*005c*/ 	.word	0x00004fa0


	//   ....[7]....
        /*0060*/ 	.word	0x00004fc0


	//   ....[8]....
        /*0064*/ 	.word	0x000050b0


	//   ....[9]....
        /*0068*/ 	.word	0x00005170


	//   ....[10]....
        /*006c*/ 	.word	0x00005190


	//   ....[11]....
        /*0070*/ 	.word	0x00005280


	//   ....[12]....
        /*0074*/ 	.word	0x00005350


	//   ....[13]....
        /*0078*/ 	.word	0x00005370


	//   ....[14]....
        /*007c*/ 	.word	0x000054a0


	//   ....[15]....
        /*0080*/ 	.word	0x00005620


	//   ....[16]....
        /*0084*/ 	.word	0x00005630


	//   ....[17]....
        /*0088*/ 	.word	0x000057c0


	//----- nvinfo : EIATTR_COOP_GROUP_MASK_REGIDS
	.align		4
.L_39:
        /*008c*/ 	.byte	0x04, 0x29
        /*008e*/ 	.short	(.L_41 - .L_40)


	//   ....[0]....
.L_40:
        /*0090*/ 	.word	0xffffffff


	//   ....[1]....
        /*0094*/ 	.word	0xffffffff


	//   ....[2]....
        /*0098*/ 	.word	0xffffffff


	//   ....[3]....
        /*009c*/ 	.word	0xffffffff


	//   ....[4]....
        /*00a0*/ 	.word	0xffffffff


	//   ....[5]....
        /*00a4*/ 	.word	0xffffffff


	//   ....[6]....
        /*00a8*/ 	.word	0xffffffff


	//   ....[7]....
        /*00ac*/ 	.word	0xffffffff


	//   ....[8]....
        /*00b0*/ 	.word	0xffffffff


	//   ....[9]....
        /*00b4*/ 	.word	0xffffffff


	//   ....[10]....
        /*00b8*/ 	.word	0xffffffff


	//   ....[11]....
        /*00bc*/ 	.word	0xffffffff


	//   ....[12]....
        /*00c0*/ 	.word	0xffffffff


	//   ....[13]....
        /*00c4*/ 	.word	0xffffffff


	//----- nvinfo : EIATTR_COOP_GROUP_INSTR_OFFSETS
	.align		4
.L_41:
        /*00c8*/ 	.byte	0x04, 0x28
        /*00ca*/ 	.short	(.L_43 - .L_42)


	//   ....[0]....
.L_42:
        /*00cc*/ 	.word	0x000000c0


	//   ....[1]....
        /*00d0*/ 	.word	0x00000500


	//   ....[2]....
        /*00d4*/ 	.word	0x000007d0


	//   ....[3]....
        /*00d8*/ 	.word	0x00000960


	//   ....[4]....
        /*00dc*/ 	.word	0x00000a50


	//   ....[5]....
        /*00e0*/ 	.word	0x00000bb0


	//   ....[6]....
        /*00e4*/ 	.word	0x00000d40


	//   ....[7]....
        /*00e8*/ 	.word	0x00000f80


	//   ....[8]....
        /*00ec*/ 	.word	0x00002110


	//   ....[9]....
        /*00f0*/ 	.word	0x00003400


	//   ....[10]....
        /*00f4*/ 	.word	0x000038d0


	//   ....[11]....
        /*00f8*/ 	.word	0x00003900


	//   ....[12]....
        /*00fc*/ 	.word	0x00004510


	//   ....[13]....
        /*0100*/ 	.word	0x00004720


	//----- nvinfo : EIATTR_VRC_CTA_INIT_COUNT
	.align		4
.L_43:
        /*0104*/ 	.byte	0x02, 0x4a
        /*0106*/ 	.byte	0x80
	.zero		1


	//----- nvinfo : EIATTR_SYSCALL_OFFSETS
	.align		4
        /*0108*/ 	.byte	0x04, 0x46
        /*010a*/ 	.short	(.L_45 - .L_44)


	//   ....[0]....
.L_44:
        /*010c*/ 	.word	0x00006280


	//   ....[1]....
        /*0110*/ 	.word	0x00006370


	//   ....[2]....
        /*0114*/ 	.word	0x00006ab0


	//   ....[3]....
        /*0118*/ 	.word	0x000073d0


	//   ....[4]....
        /*011c*/ 	.word	0x00007c90


	//   ....[5]....
        /*0120*/ 	.word	0x00008550


	//----- nvinfo : EIATTR_MBARRIER_INSTR_OFFSETS
	.align		4
.L_45:
        /*0124*/ 	.byte	0x04, 0x39
        /*0126*/ 	.short	(.L_47 - .L_46)


	//   ....[0]....
.L_46:
        /*0128*/ 	.word	0x00000610
        /*012c*/ 	.word	0x000000ff
        /*0130*/ 	.word	0x00000000
        /*0134*/ 	.short	0x0100
        /*0136*/ 	.byte	0x08
	.zero		1


	//   ....[1]....
        /*0138*/ 	.word	0x00000620
        /*013c*/ 	.word	0x000000ff
        /*0140*/ 	.word	0x00000068
        /*0144*/ 	.short	0x0100
        /*0146*/ 	.byte	0x08
	.zero		1


	//   ....[2]....
        /*0148*/ 	.word	0x00000630
        /*014c*/ 	.word	0x000000ff
        /*0150*/ 	.word	0x00000008
        /*0154*/ 	.short	0x0100
        /*0156*/ 	.byte	0x08
	.zero		1


	//   ....[3]....
        /*0158*/ 	.word	0x00000640
        /*015c*/ 	.word	0x000000ff
        /*0160*/ 	.word	0x00000070
        /*0164*/ 	.short	0x0100
        /*0166*/ 	.byte	0x08
	.zero		1


	//   ....[4]....
        /*0168*/ 	.word	0x00000650
        /*016c*/ 	.word	0x000000ff
        /*0170*/ 	.word	0x00000010
        /*0174*/ 	.short	0x0100
        /*0176*/ 	.byte	0x08
	.zero		1


	//   ....[5]....
        /*0178*/ 	.word	0x00000660
        /*017c*/ 	.word	0x000000ff
        /*0180*/ 	.word	0x00000078
        /*0184*/ 	.short	0x0100
        /*0186*/ 	.byte	0x08
	.zero		1


	//   ....[6]....
        /*0188*/ 	.word	0x00000670
        /*018c*/ 	.word	0x000000ff
        /*0190*/ 	.word	0x00000018
        /*0194*/ 	.short	0x0100
        /*0196*/ 	.byte	0x08
	.zero		1


	//   ....[7]....
        /*0198*/ 	.word	0x00000680
        /*019c*/ 	.word	0x000000ff
        /*01a0*/ 	.word	0x00000080
        /*01a4*/ 	.short	0x0100
        /*01a6*/ 	.byte	0x08
	.zero		1


	//   ....[8]....
        /*01a8*/ 	.word	0x00000690
        /*01ac*/ 	.word	0x000000ff
        /*01b0*/ 	.word	0x00000020
        /*01b4*/ 	.short	0x0100
        /*01b6*/ 	.byte	0x08
	.zero		1


	//   ....[9]....
        /*01b8*/ 	.word	0x000006a0
        /*01bc*/ 	.word	0x000000ff
        /*01c0*/ 	.word	0x00000088
        /*01c4*/ 	.short	0x0100
        /*01c6*/ 	.byte	0x08
	.zero		1


	//   ....[10]....
        /*01c8*/ 	.word	0x000006b0
        /*01cc*/ 	.word	0x000000ff
        /*01d0*/ 	.word	0x00000028
        /*01d4*/ 	.short	0x0100
        /*01d6*/ 	.byte	0x08
	.zero		1


	//   ....[11]....
        /*01d8*/ 	.word	0x000006c0
        /*01dc*/ 	.word	0x000000ff
        /*01e0*/ 	.word	0x00000090
        /*01e4*/ 	.short	0x0100
        /*01e6*/ 	.byte	0x08
	.zero		1


	//   ....[12]....
        /*01e8*/ 	.word	0x000006d0
        /*01ec*/ 	.word	0x000000ff
        /*01f0*/ 	.word	0x00000030
        /*01f4*/ 	.short	0x0100
        /*01f6*/ 	.byte	0x08
	.zero		1


	//   ....[13]....
        /*01f8*/ 	.word	0x000006e0
        /*01fc*/ 	.word	0x000000ff
        /*0200*/ 	.word	0x00000098
        /*0204*/ 	.short	0x0100
        /*0206*/ 	.byte	0x08
	.zero		1


	//   ....[14]....
        /*0208*/ 	.word	0x000006f0
        /*020c*/ 	.word	0x000000ff
        /*0210*/ 	.word	0x00000038
        /*0214*/ 	.short	0x0100
        /*0216*/ 	.byte	0x08
	.zero		1


	//   ....[15]....
        /*0218*/ 	.word	0x00000700
        /*021c*/ 	.word	0x000000ff
        /*0220*/ 	.word	0x000000a0
        /*0224*/ 	.short	0x0100
        /*0226*/ 	.byte	0x08
	.zero		1


	//   ....[16]....
        /*0228*/ 	.word	0x00000710
        /*022c*/ 	.word	0x000000ff
        /*0230*/ 	.word	0x00000040
        /*0234*/ 	.short	0x0100
        /*0236*/ 	.byte	0x08
	.zero		1


	//   ....[17]....
        /*0238*/ 	.word	0x00000720
        /*023c*/ 	.word	0x000000ff
        /*0240*/ 	.word	0x000000a8
        /*0244*/ 	.short	0x0100
        /*0246*/ 	.byte	0x08
	.zero		1


	//   ....[18]....
        /*0248*/ 	.word	0x00000730
        /*024c*/ 	.word	0x000000ff
        /*0250*/ 	.word	0x00000048
        /*0254*/ 	.short	0x0100
        /*0256*/ 	.byte	0x08
	.zero		1


	//   ....[19]....
        /*0258*/ 	.word	0x00000740
        /*025c*/ 	.word	0x000000ff
        /*0260*/ 	.word	0x000000b0
        /*0264*/ 	.short	0x0100
        /*0266*/ 	.byte	0x08
	.zero		1


	//   ....[20]....
        /*0268*/ 	.word	0x00000750
        /*026c*/ 	.word	0x000000ff
        /*0270*/ 	.word	0x00000050
        /*0274*/ 	.short	0x0100
        /*0276*/ 	.byte	0x08
	.zero		1


	//   ....[21]....
        /*0278*/ 	.word	0x00000760
        /*027c*/ 	.word	0x000000ff
        /*0280*/ 	.word	0x000000b8
        /*0284*/ 	.short	0x0100
        /*0286*/ 	.byte	0x08
	.zero		1


	//   ....[22]....
        /*0288*/ 	.word	0x00000770
        /*028c*/ 	.word	0x000000ff
        /*0290*/ 	.word	0x00000058
        /*0294*/ 	.short	0x0100
        /*0296*/ 	.byte	0x08
	.zero		1


	//   ....[23]....
        /*0298*/ 	.word	0x00000780
        /*029c*/ 	.word	0x000000ff
        /*02a0*/ 	.word	0x000000c0
        /*02a4*/ 	.short	0x0100
        /*02a6*/ 	.byte	0x08
	.zero		1


	//   ....[24]....
        /*02a8*/ 	.word	0x00000790
        /*02ac*/ 	.word	0x000000ff
        /*02b0*/ 	.word	0x00000060
        /*02b4*/ 	.short	0x0100
        /*02b6*/ 	.byte	0x08
	.zero		1


	//   ....[25]....
        /*02b8*/ 	.word	0x000007a0
        /*02bc*/ 	.word	0x000000ff
        /*02c0*/ 	.word	0x000000c8
        /*02c4*/ 	.short	0x0100
        /*02c6*/ 	.byte	0x08
	.zero		1


	//   ....[26]....
        /*02c8*/ 	.word	0x000008d0
        /*02cc*/ 	.word	0x000000ff
        /*02d0*/ 	.word	0x000000d0
        /*02d4*/ 	.short	0x0100
        /*02d6*/ 	.byte	0x09
	.zero		1


	//   ....[27]....
        /*02d8*/ 	.word	0x000008e0
        /*02dc*/ 	.word	0x000000ff
        /*02e0*/ 	.word	0x000000f0
        /*02e4*/ 	.short	0x0100
        /*02e6*/ 	.byte	0x09
	.zero		1


	//   ....[28]....
        /*02e8*/ 	.word	0x000008f0
        /*02ec*/ 	.word	0x000000ff
        /*02f0*/ 	.word	0x000000d8
        /*02f4*/ 	.short	0x0100
        /*02f6*/ 	.byte	0x09
	.zero		1


	//   ....[29]....
        /*02f8*/ 	.word	0x00000900
        /*02fc*/ 	.word	0x000000ff
        /*0300*/ 	.word	0x000000f8
        /*0304*/ 	.short	0x0100
        /*0306*/ 	.byte	0x09
	.zero		1


	//   ....[30]....
        /*0308*/ 	.word	0x00000910
        /*030c*/ 	.word	0x000000ff
        /*0310*/ 	.word	0x000000e0
        /*0314*/ 	.short	0x0100
        /*0316*/ 	.byte	0x09
	.zero		1


	//   ....[31]....
        /*0318*/ 	.word	0x00000920
        /*031c*/ 	.word	0x000000ff
        /*0320*/ 	.word	0x00000100
        /*0324*/ 	.short	0x0100
        /*0326*/ 	.byte	0x09
	.zero		1


	//   ....[32]....
        /*0328*/ 	.word	0x00000930
        /*032c*/ 	.word	0x000000ff
        /*0330*/ 	.word	0x000000e8
        /*0334*/ 	.short	0x0100
        /*0336*/ 	.byte	0x09
	.zero		1


	//   ....[33]....
        /*0338*/ 	.word	0x00000940
        /*033c*/ 	.word	0x000000ff
        /*0340*/ 	.word	0x00000108
        /*0344*/ 	.short	0x0100
        /*0346*/ 	.byte	0x09
	.zero		1


	//   ....[34]....
        /*0348*/ 	.word	0x00000a20
        /*034c*/ 	.word	0x000000ff
        /*0350*/ 	.word	0x00000110
        /*0354*/ 	.short	0x0100
        /*0356*/ 	.byte	0x08
	.zero		1


	//   ....[35]....
        /*0358*/ 	.word	0x00000a30
        /*035c*/ 	.word	0x000000ff
        /*0360*/ 	.word	0x00000118
        /*0364*/ 	.short	0x0100
        /*0366*/ 	.byte	0x08
	.zero		1


	//   ....[36]....
        /*0368*/ 	.word	0x00000b60
        /*036c*/ 	.word	0x000000ff
        /*0370*/ 	.word	0x00000120
        /*0374*/ 	.short	0x0100
        /*0376*/ 	.byte	0x08
	.zero		1


	//   ....[37]....
        /*0378*/ 	.word	0x00000b70
        /*037c*/ 	.word	0x000000ff
        /*0380*/ 	.word	0x00000130
        /*0384*/ 	.short	0x0100
        /*0386*/ 	.byte	0x08
	.zero		1


	//   ....[38]....
        /*0388*/ 	.word	0x00000b80
        /*038c*/ 	.word	0x000000ff
        /*0390*/ 	.word	0x00000128
        /*0394*/ 	.short	0x0100
        /*0396*/ 	.byte	0x08
	.zero		1


	//   ....[39]....
        /*0398*/ 	.word	0x00000b90
        /*039c*/ 	.word	0x000000ff
        /*03a0*/ 	.word	0x00000138
        /*03a4*/ 	.short	0x0100
        /*03a6*/ 	.byte	0x08
	.zero		1


	//   ....[40]....
        /*03a8*/ 	.word	0x00000cb0
        /*03ac*/ 	.word	0x000000ff
        /*03b0*/ 	.word	0x00000140
        /*03b4*/ 	.short	0x0100
        /*03b6*/ 	.byte	0x09
	.zero		1


	//   ....[41]....
        /*03b8*/ 	.word	0x00000cc0
        /*03bc*/ 	.word	0x000000ff
        /*03c0*/ 	.word	0x00000160
        /*03c4*/ 	.short	0x0100
        /*03c6*/ 	.byte	0x09
	.zero		1


	//   ....[42]....
        /*03c8*/ 	.word	0x00000cd0
        /*03cc*/ 	.word	0x000000ff
        /*03d0*/ 	.word	0x00000148
        /*03d4*/ 	.short	0x0100
        /*03d6*/ 	.byte	0x09
	.zero		1


	//   ....[43]....
        /*03d8*/ 	.word	0x00000ce0
        /*03dc*/ 	.word	0x000000ff
        /*03e0*/ 	.word	0x00000168
        /*03e4*/ 	.short	0x0100
        /*03e6*/ 	.byte	0x09
	.zero		1


	//   ....[44]....
        /*03e8*/ 	.word	0x00000cf0
        /*03ec*/ 	.word	0x000000ff
        /*03f0*/ 	.word	0x00000150
        /*03f4*/ 	.short	0x0100
        /*03f6*/ 	.byte	0x09
	.zero		1


	//   ....[45]....
        /*03f8*/ 	.word	0x00000d00
        /*03fc*/ 	.word	0x000000ff
        /*0400*/ 	.word	0x00000170
        /*0404*/ 	.short	0x0100
        /*0406*/ 	.byte	0x09
	.zero		1


	//   ....[46]....
        /*0408*/ 	.word	0x00000d10
        /*040c*/ 	.word	0x000000ff
        /*0410*/ 	.word	0x00000158
        /*0414*/ 	.short	0x0100
        /*0416*/ 	.byte	0x09
	.zero		1


	//   ....[47]....
        /*0418*/ 	.word	0x00000d20
        /*041c*/ 	.word	0x000000ff
        /*0420*/ 	.word	0x00000178
        /*0424*/ 	.short	0x0100
        /*0426*/ 	.byte	0x09
	.zero		1


	//   ....[48]....
        /*0428*/ 	.word	0x00000e10
        /*042c*/ 	.word	0x000000ff
        /*0430*/ 	.word	0x00000180
        /*0434*/ 	.short	0x0100
        /*0436*/ 	.byte	0x08
	.zero		1


	//   ....[49]....
        /*0438*/ 	.word	0x00000e20
        /*043c*/ 	.word	0x000000ff
        /*0440*/ 	.word	0x00000190
        /*0444*/ 	.short	0x0100
        /*0446*/ 	.byte	0x08
	.zero		1


	//   ....[50]....
        /*0448*/ 	.word	0x00000e30
        /*044c*/ 	.word	0x000000ff
        /*0450*/ 	.word	0x00000188
        /*0454*/ 	.short	0x0100
        /*0456*/ 	.byte	0x08
	.zero		1


	//   ....[51]....
        /*0458*/ 	.word	0x00000e40
        /*045c*/ 	.word	0x000000ff
        /*0460*/ 	.word	0x00000198
        /*0464*/ 	.short	0x0100
        /*0466*/ 	.byte	0x08
	.zero		1


	//   ....[52]....
        /*0468*/ 	.word	0x00000f30
        /*046c*/ 	.word	0x000000ff
        /*0470*/ 	.word	0x000001a0
        /*0474*/ 	.short	0x0100
        /*0476*/ 	.byte	0x07
	.zero		1


	//   ....[53]....
        /*0478*/ 	.word	0x00001940
        /*047c*/ 	.word	0x00000003
        /*0480*/ 	.word	0x00000190
        /*0484*/ 	.short	0x010a
        /*0486*/ 	.byte	0xff
	.zero		1


	//   ....[54]....
        /*0488*/ 	.word	0x00001970
        /*048c*/ 	.word	0x00000003
        /*0490*/ 	.word	0x00000180
        /*0494*/ 	.short	0x0101
        /*0496*/ 	.byte	0xff
	.zero		1


	//   ....[55]....
        /*0498*/ 	.word	0x00001a70
        /*049c*/ 	.word	0x000000ff
        /*04a0*/ 	.word	0x00000068
        /*04a4*/ 	.short	0x010a
        /*04a6*/ 	.byte	0x08
	.zero		1


	//   ....[56]....
        /*04a8*/ 	.word	0x00001b30
        /*04ac*/ 	.word	0x000000ff
        /*04b0*/ 	.word	0x00000068
        /*04b4*/ 	.short	0x010a
        /*04b6*/ 	.byte	0x21
	.zero		1


	//   ....[57]....
        /*04b8*/ 	.word	0x00001cf0
        /*04bc*/ 	.word	0x000000ff
        /*04c0*/ 	.word	0x00000068
        /*04c4*/ 	.short	0x010a
        /*04c6*/ 	.byte	0x08
	.zero		1


	//   ....[58]....
        /*04c8*/ 	.word	0x00001dd0
        /*04cc*/ 	.word	0x000000ff
        /*04d0*/ 	.word	0x00000118
        /*04d4*/ 	.short	0x0101
        /*04d6*/ 	.byte	0x06
	.zero		1


	//   ....[59]....
        /*04d8*/ 	.word	0x00001df0
        /*04dc*/ 	.word	0x000000ff
        /*04e0*/ 	.word	0x00000068
        /*04e4*/ 	.short	0x010a
        /*04e6*/ 	.byte	0x08
	.zero		1


	//   ....[60]....
        /*04e8*/ 	.word	0x00001e70
        /*04ec*/ 	.word	0x000000ff
        /*04f0*/ 	.word	0x00000068
        /*04f4*/ 	.short	0x010a
        /*04f6*/ 	.byte	0x11
	.zero		1


	//   ....[61]....
        /*04f8*/ 	.word	0x00002000
        /*04fc*/ 	.word	0x000000ff
        /*0500*/ 	.word	0x00000068
        /*0504*/ 	.short	0x010a
        /*0506*/ 	.byte	0x08
	.zero		1


	//   ....[62]....
        /*0508*/ 	.word	0x00002140
        /*050c*/ 	.word	0x00000002
        /*0510*/ 	.word	0x00000120
        /*0514*/ 	.short	0x010a
        /*0516*/ 	.byte	0xff
	.zero		1


	//   ....[63]....
        /*0518*/ 	.word	0x00002200
        /*051c*/ 	.word	0x00000002
        /*0520*/ 	.word	0x00000000
        /*0524*/ 	.short	0x0101
        /*0526*/ 	.byte	0xff
	.zero		1


	//   ....[64]....
        /*0528*/ 	.word	0x00002760
        /*052c*/ 	.word	0x000000ff
        /*0530*/ 	.word	0x00000000
        /*0534*/ 	.short	0x010a
        /*0536*/ 	.byte	0x04
	.zero		1


	//   ....[65]....
        /*0538*/ 	.word	0x000027f0
        /*053c*/ 	.word	0x000000ff
        /*0540*/ 	.word	0x00000000
        /*0544*/ 	.short	0x010a
        /*0546*/ 	.byte	0x04
	.zero		1


	//   ....[66]....
        /*0548*/ 	.word	0x00002880
        /*054c*/ 	.word	0x000000ff
        /*0550*/ 	.word	0x00000000
        /*0554*/ 	.short	0x010a
        /*0556*/ 	.byte	0x04
	.zero		1


	//   ....[67]....
        /*0558*/ 	.word	0x00002910
        /*055c*/ 	.word	0x000000ff
        /*0560*/ 	.word	0x00000000
        /*0564*/ 	.short	0x010a
        /*0566*/ 	.byte	0x04
	.zero		1


	//   ....[68]....
        /*0568*/ 	.word	0x000029a0
        /*056c*/ 	.word	0x000000ff
        /*0570*/ 	.word	0x00000000
        /*0574*/ 	.short	0x010a
        /*0576*/ 	.byte	0x04
	.zero		1


	//   ....[69]....
        /*0578*/ 	.word	0x00002a30
        /*057c*/ 	.word	0x000000ff
        /*0580*/ 	.word	0x00000000
        /*0584*/ 	.short	0x010a
        /*0586*/ 	.byte	0x04
	.zero		1


	//   ....[70]....
        /*0588*/ 	.word	0x00002ac0
        /*058c*/ 	.word	0x000000ff
        /*0590*/ 	.word	0x00000000
        /*0594*/ 	.short	0x010a
        /*0596*/ 	.byte	0x04
	.zero		1


	//   ....[71]....
        /*0598*/ 	.word	0x00002b50
        /*059c*/ 	.word	0x000000ff
        /*05a0*/ 	.word	0x00000000
        /*05a4*/ 	.short	0x010a
        /*05a6*/ 	.byte	0x04
	.zero		1


	//   ....[72]....
        /*05a8*/ 	.word	0x00002be0
        /*05ac*/ 	.word	0x000000ff
        /*05b0*/ 	.word	0x00000000
        /*05b4*/ 	.short	0x010a
        /*05b6*/ 	.byte	0x04
	.zero		1


	//   ....[73]....
        /*05b8*/ 	.word	0x00002c70
        /*05bc*/ 	.word	0x000000ff
        /*05c0*/ 	.word	0x00000000
        /*05c4*/ 	.short	0x010a
        /*05c6*/ 	.byte	0x04
	.zero		1


	//   ....[74]....
        /*05c8*/ 	.word	0x00002d00
        /*05cc*/ 	.word	0x000000ff
        /*05d0*/ 	.word	0x00000000
        /*05d4*/ 	.short	0x010a
        /*05d6*/ 	.byte	0x04
	.zero		1


	//   ....[75]....
        /*05d8*/ 	.word	0x00002d90
        /*05dc*/ 	.word	0x000000ff
        /*05e0*/ 	.word	0x00000000
        /*05e4*/ 	.short	0x010a
        /*05e6*/ 	.byte	0x04
	.zero		1


	//   ....[76]....
        /*05e8*/ 	.word	0x00002e30
        /*05ec*/ 	.word	0x00000000
        /*05f0*/ 	.word	0x00000000
        /*05f4*/ 	.short	0x010a
        /*05f6*/ 	.byte	0xff
	.zero		1


	//   ....[77]....
        /*05f8*/ 	.word	0x00002f60
        /*05fc*/ 	.word	0x00000000
        /*0600*/ 	.word	0x00000180
        /*0604*/ 	.short	0x010a
        /*0606*/ 	.byte	0xff
	.zero		1


	//   ....[78]....
        /*0608*/ 	.word	0x00002fd0
        /*060c*/ 	.word	0x00000004
        /*0610*/ 	.word	0x00000000
        /*0614*/ 	.short	0x0101
        /*0616*/ 	.byte	0xff
	.zero		1


	//   ....[79]....
        /*0618*/ 	.word	0x00002ff0
        /*061c*/ 	.word	0x000000ff
        /*0620*/ 	.word	0x00000130
        /*0624*/ 	.short	0x010a
        /*0626*/ 	.byte	0x05
	.zero		1


	//   ....[80]....
        /*0628*/ 	.word	0x00003110
        /*062c*/ 	.word	0x00000000
        /*0630*/ 	.word	0x00000120
        /*0634*/ 	.short	0x010a
        /*0636*/ 	.byte	0xff
	.zero		1


	//   ....[81]....
        /*0638*/ 	.word	0x00003210
        /*063c*/ 	.word	0x00000000
        /*0640*/ 	.word	0x00000000
        /*0644*/ 	.short	0x0101
        /*0646*/ 	.byte	0xff
	.zero		1


	//   ....[82]....
        /*0648*/ 	.word	0x000032a0
        /*064c*/ 	.word	0x000000ff
        /*0650*/ 	.word	0x00000130
        /*0654*/ 	.short	0x0106
        /*0656*/ 	.byte	0x05
	.zero		1


	//   ....[83]....
        /*0658*/ 	.word	0x000032c0
        /*065c*/ 	.word	0x000000ff
        /*0660*/ 	.word	0x00000130
        /*0664*/ 	.short	0x010a
        /*0666*/ 	.byte	0x05
	.zero		1


	//   ....[84]....
        /*0668*/ 	.word	0x00003350
        /*066c*/ 	.word	0x000000ff
        /*0670*/ 	.word	0x00000130
        /*0674*/ 	.short	0x0106
        /*0676*/ 	.byte	0x04
	.zero		1


	//   ....[85]....
        /*0678*/ 	.word	0x00003390
        /*067c*/ 	.word	0x00000000
        /*0680*/ 	.word	0x00000130
        /*0684*/ 	.short	0x010a
        /*0686*/ 	.byte	0xff
	.zero		1


	//   ....[86]....
        /*0688*/ 	.word	0x000035d0
        /*068c*/ 	.word	0x000000ff
        /*0690*/ 	.word	0x00000008
        /*0694*/ 	.short	0x010a
        /*0696*/ 	.byte	0x06
	.zero		1


	//   ....[87]....
        /*0698*/ 	.word	0x000035f0
        /*069c*/ 	.word	0x000000ff
        /*06a0*/ 	.word	0x00000008
        /*06a4*/ 	.short	0x010a
        /*06a6*/ 	.byte	0x06
	.zero		1


	//   ....[88]....
        /*06a8*/ 	.word	0x00003780
        /*06ac*/ 	.word	0x000000ff
        /*06b0*/ 	.word	0x00000008
        /*06b4*/ 	.short	0x010a
        /*06b6*/ 	.byte	0x06
	.zero		1


	//   ....[89]....
        /*06b8*/ 	.word	0x000037a0
        /*06bc*/ 	.word	0x000000ff
        /*06c0*/ 	.word	0x00000008
        /*06c4*/ 	.short	0x010a
        /*06c6*/ 	.byte	0x06
	.zero		1


	//   ....[90]....
        /*06c8*/ 	.word	0x00003860
        /*06cc*/ 	.word	0x000000ff
        /*06d0*/ 	.word	0x00000000
        /*06d4*/ 	.short	0x0101
        /*06d6*/ 	.byte	0x07
	.zero		1


	//   ....[91]....
        /*06d8*/ 	.word	0x00003b90
        /*06dc*/ 	.word	0x00000000
        /*06e0*/ 	.word	0x00000120
        /*06e4*/ 	.short	0x010a
        /*06e6*/ 	.byte	0xff
	.zero		1


	//   ....[92]....
        /*06e8*/ 	.word	0x00003c50
        /*06ec*/ 	.word	0x00000000
        /*06f0*/ 	.word	0x00000000
        /*06f4*/ 	.short	0x0101
        /*06f6*/ 	.byte	0xff
	.zero		1


	//   ....[93]....
        /*06f8*/ 	.word	0x00003d10
        /*06fc*/ 	.word	0x000000ff
        /*0700*/ 	.word	0x00000000
        /*0704*/ 	.short	0x010a
        /*0706*/ 	.byte	0x08
	.zero		1


	//   ....[94]....
        /*0708*/ 	.word	0x00003d20
        /*070c*/ 	.word	0x000000ff
        /*0710*/ 	.word	0x00000160
        /*0714*/ 	.short	0x010a
        /*0716*/ 	.byte	0x09
	.zero		1


	//   ....[95]....
        /*0718*/ 	.word	0x00003dd0
        /*071c*/ 	.word	0x000000ff
        /*0720*/ 	.word	0x00000000
        /*0724*/ 	.short	0x010a
        /*0726*/ 	.byte	0x08
	.zero		1


	//   ....[96]....
        /*0728*/ 	.word	0x00003f00
        /*072c*/ 	.word	0x000000ff
        /*0730*/ 	.word	0x00000000
        /*0734*/ 	.short	0x010a
        /*0736*/ 	.byte	0x1e
	.zero		1


	//   ....[97]....
        /*0738*/ 	.word	0x00004200
        /*073c*/ 	.word	0x000000ff
        /*0740*/ 	.word	0x00000000
        /*0744*/ 	.short	0x010a
        /*0746*/ 	.byte	0x08
	.zero		1


	//   ....[98]....
        /*0748*/ 	.word	0x00004290
        /*074c*/ 	.word	0x000000ff
        /*0750*/ 	.word	0x00000000
        /*0754*/ 	.short	0x010a
        /*0756*/ 	.byte	0x08
	.zero		1


	//   ....[99]....
        /*0758*/ 	.word	0x00004320
        /*075c*/ 	.word	0x000000ff
        /*0760*/ 	.word	0x00000000
        /*0764*/ 	.short	0x010a
        /*0766*/ 	.byte	0x08
	.zero		1


	//   ....[100]....
        /*0768*/ 	.word	0x000043c0
        /*076c*/ 	.word	0x00000000
        /*0770*/ 	.word	0x00000000
        /*0774*/ 	.short	0x010a
        /*0776*/ 	.byte	0xff
	.zero		1


	//   ....[101]....
        /*0778*/ 	.word	0x00004400
        /*077c*/ 	.word	0x00000000
        /*0780*/ 	.word	0x00000000
        /*0784*/ 	.short	0x010a
        /*0786*/ 	.byte	0xff
	.zero		1


	//   ....[102]....
        /*0788*/ 	.word	0x00004470
        /*078c*/ 	.word	0x000000ff
        /*0790*/ 	.word	0x00000000
        /*0794*/ 	.short	0x0101
        /*0796*/ 	.byte	0x05
	.zero		1


	//   ....[103]....
        /*0798*/ 	.word	0x000044b0
        /*079c*/ 	.word	0x000000ff
        /*07a0*/ 	.word	0x000001a0
        /*07a4*/ 	.short	0x010a
        /*07a6*/ 	.byte	0x07
	.zero		1


	//   ....[104]....
        /*07a8*/ 	.word	0x00004500
        /*07ac*/ 	.word	0x000000ff
        /*07b0*/ 	.word	0x00000000
        /*07b4*/ 	.short	0x0101
        /*07b6*/ 	.byte	0x05
	.zero		1


	//   ....[105]....
        /*07b8*/ 	.word	0x00004950
        /*07bc*/ 	.word	0x00000000
        /*07c0*/ 	.word	0x00000120
        /*07c4*/ 	.short	0x010a
        /*07c6*/ 	.byte	0xff
	.zero		1


	//   ....[106]....
        /*07c8*/ 	.word	0x00004a10
        /*07cc*/ 	.word	0x00000000
        /*07d0*/ 	.word	0x00000000
        /*07d4*/ 	.short	0x0101
        /*07d6*/ 	.byte	0xff
	.zero		1


	//   ....[107]....
        /*07d8*/ 	.word	0x00004d30
        /*07dc*/ 	.word	0x000000ff
        /*07e0*/ 	.word	0x00000118
        /*07e4*/ 	.short	0x010a
        /*07e6*/ 	.byte	0x07
	.zero		1


	//   ....[108]....
        /*07e8*/ 	.word	0x00004f20
        /*07ec*/ 	.word	0x000000ff
        /*07f0*/ 	.word	0x000000f0
        /*07f4*/ 	.short	0x010a
        /*07f6*/ 	.byte	0x07
	.zero		1


	//   ....[109]....
        /*07f8*/ 	.word	0x00005110
        /*07fc*/ 	.word	0x000000ff
        /*0800*/ 	.word	0x000000d0
        /*0804*/ 	.short	0x010b
        /*0806*/ 	.byte	0x07
	.zero		1


	//   ....[110]....
        /*0808*/ 	.word	0x00005120
        /*080c*/ 	.word	0x000000ff
        /*0810*/ 	.word	0x00000000
        /*0814*/ 	.short	0x0101
        /*0816*/ 	.byte	0x0e
	.zero		1


	//   ....[111]....
        /*0818*/ 	.word	0x00005140
        /*081c*/ 	.word	0x000000ff
        /*0820*/ 	.word	0x000000f8
        /*0824*/ 	.short	0x010a
        /*0826*/ 	.byte	0x07
	.zero		1


	//   ....[112]....
        /*0828*/ 	.word	0x000052f0
        /*082c*/ 	.word	0x000000ff
        /*0830*/ 	.word	0x000000d8
        /*0834*/ 	.short	0x010b
        /*0836*/ 	.byte	0x07
	.zero		1


	//   ....[113]....
        /*0838*/ 	.word	0x00005300
        /*083c*/ 	.word	0x000000ff
        /*0840*/ 	.word	0x00000000
        /*0844*/ 	.short	0x0101
        /*0846*/ 	.byte	0x0e
	.zero		1


	//   ....[114]....
        /*0848*/ 	.word	0x00005310
        /*084c*/ 	.word	0x000000ff
        /*0850*/ 	.word	0x00000100
        /*0854*/ 	.short	0x010a
        /*0856*/ 	.byte	0x07
	.zero		1


	//   ....[115]....
        /*0858*/ 	.word	0x00005540
        /*085c*/ 	.word	0x000000ff
        /*0860*/ 	.word	0x000000e0
        /*0864*/ 	.short	0x010b
        /*0866*/ 	.byte	0x07
	.zero		1


	//   ....[116]....
        /*0868*/ 	.word	0x000055b0
        /*086c*/ 	.word	0x000000ff
        /*0870*/ 	.word	0x00000000
        /*0874*/ 	.short	0x0101
        /*0876*/ 	.byte	0x0e
	.zero		1


	//   ....[117]....
        /*0878*/ 	.word	0x000055f0
        /*087c*/ 	.word	0x000000ff
        /*0880*/ 	.word	0x00000108
        /*0884*/ 	.short	0x010a
        /*0886*/ 	.byte	0x07
	.zero		1


	//   ....[118]....
        /*0888*/ 	.word	0x00005820
        /*088c*/ 	.word	0x000000ff
        /*0890*/ 	.word	0x000000e8
        /*0894*/ 	.short	0x010b
        /*0896*/ 	.byte	0x07
	.zero		1


	//   ....[119]....
        /*0898*/ 	.word	0x00005840
        /*089c*/ 	.word	0x000000ff
        /*08a0*/ 	.word	0x00000000
        /*08a4*/ 	.short	0x0101
        /*08a6*/ 	.byte	0x0d
	.zero		1


	//   ....[120]....
        /*08a8*/ 	.word	0x00005870
        /*08ac*/ 	.word	0x000000ff
        /*08b0*/ 	.word	0x000000f0
        /*08b4*/ 	.short	0x010a
        /*08b6*/ 	.byte	0x07
	.zero		1


	//   ....[121]....
        /*08b8*/ 	.word	0x00005890
        /*08bc*/ 	.word	0x000000ff
        /*08c0*/ 	.word	0x000000f8
        /*08c4*/ 	.short	0x010a
        /*08c6*/ 	.byte	0x07
	.zero		1


	//   ....[122]....
        /*08c8*/ 	.word	0x000058b0
        /*08cc*/ 	.word	0x000000ff
        /*08d0*/ 	.word	0x00000100
        /*08d4*/ 	.short	0x010a
        /*08d6*/ 	.byte	0x07
	.zero		1


	//   ....[123]....
        /*08d8*/ 	.word	0x000058f0
        /*08dc*/ 	.word	0x00000000
        /*08e0*/ 	.word	0x00000108
        /*08e4*/ 	.short	0x010a
        /*08e6*/ 	.byte	0xff
	.zero		1


	//   ....[124]....
        /*08e8*/ 	.word	0x00005c40
        /*08ec*/ 	.word	0x00000000
        /*08f0*/ 	.word	0x00000120
        /*08f4*/ 	.short	0x010a
        /*08f6*/ 	.byte	0xff
	.zero		1


	//   ....[125]....
        /*08f8*/ 	.word	0x00005d50
        /*08fc*/ 	.word	0x00000000
        /*0900*/ 	.word	0x00000000
        /*0904*/ 	.short	0x0101
        /*0906*/ 	.byte	0xff
	.zero		1


	//   ....[126]....
        /*0908*/ 	.word	0x00006770
        /*090c*/ 	.word	0x000000ff
        /*0910*/ 	.word	0x000000d0
        /*0914*/ 	.short	0x010a
        /*0916*/ 	.byte	0x30
	.zero		1


	//   ....[127]....
        /*0918*/ 	.word	0x000067b0
        /*091c*/ 	.word	0x0000004a
        /*0920*/ 	.word	0x00000140
        /*0924*/ 	.short	0x010a
        /*0926*/ 	.byte	0xff
	.zero		1


	//   ....[128]....
        /*0928*/ 	.word	0x000068c0
        /*092c*/ 	.word	0x000000ff
        /*0930*/ 	.word	0x000000d0
        /*0934*/ 	.short	0x010a
        /*0936*/ 	.byte	0x30
	.zero		1


	//   ....[129]....
        /*0938*/ 	.word	0x00006990
        /*093c*/ 	.word	0x0000004a
        /*0940*/ 	.word	0x00000140
        /*0944*/ 	.short	0x010a
        /*0946*/ 	.byte	0xff
	.zero		1


	//   ....[130]....
        /*0948*/ 	.word	0x00007140
        /*094c*/ 	.word	0x00000000
        /*0950*/ 	.word	0x00000000
        /*0954*/ 	.short	0x0101
        /*0956*/ 	.byte	0xff
	.zero		1


	//   ....[131]....
        /*0958*/ 	.word	0x00007150
        /*095c*/ 	.word	0x00000003
        /*0960*/ 	.word	0x000000d0
        /*0964*/ 	.short	0x010a
        /*0966*/ 	.byte	0xff
	.zero		1


	//   ....[132]....
        /*0968*/ 	.word	0x00007210
        /*096c*/ 	.word	0x00000003
        /*0970*/ 	.word	0x000000d0
        /*0974*/ 	.short	0x010a
        /*0976*/ 	.byte	0xff
	.zero		1


	//   ....[133]....
        /*0978*/ 	.word	0x00007a00
        /*097c*/ 	.word	0x00000052
        /*0980*/ 	.word	0x00000000
        /*0984*/ 	.short	0x0101
        /*0986*/ 	.byte	0xff
	.zero		1


	//   ....[134]....
        /*0988*/ 	.word	0x00007a20
        /*098c*/ 	.word	0x00000053
        /*0990*/ 	.word	0x000000d0
        /*0994*/ 	.short	0x010a
        /*0996*/ 	.byte	0xff
	.zero		1


	//   ....[135]....
        /*0998*/ 	.word	0x00007ad0
        /*099c*/ 	.word	0x00000053
        /*09a0*/ 	.word	0x000000d0
        /*09a4*/ 	.short	0x010a
        /*09a6*/ 	.byte	0xff
	.zero		1


	//   ....[136]....
        /*09a8*/ 	.word	0x000082c0
        /*09ac*/ 	.word	0x00000052
        /*09b0*/ 	.word	0x00000000
        /*09b4*/ 	.short	0x0101
        /*09b6*/ 	.byte	0xff
	.zero		1


	//   ....[137]....
        /*09b8*/ 	.word	0x000082e0
        /*09bc*/ 	.word	0x00000058
        /*09c0*/ 	.word	0x000000d0
        /*09c4*/ 	.short	0x010a
        /*09c6*/ 	.byte	0xff
	.zero		1


	//   ....[138]....
        /*09c8*/ 	.word	0x00008390
        /*09cc*/ 	.word	0x00000058
        /*09d0*/ 	.word	0x000000d0
        /*09d4*/ 	.short	0x010a
        /*09d6*/ 	.byte	0xff
	.zero		1


	//   ....[139]....
        /*09d8*/ 	.word	0x00008640
        /*09dc*/ 	.word	0x0000004a
        /*09e0*/ 	.word	0x00000000
        /*09e4*/ 	.short	0x0101
        /*09e6*/ 	.byte	0xff
	.zero		1


	//   ....[140]....
        /*09e8*/ 	.word	0x00008bd0
        /*09ec*/ 	.word	0x00000002
        /*09f0*/ 	.word	0x00000000
        /*09f4*/ 	.short	0x0101
        /*09f6*/ 	.byte	0xff
	.zero		1


	//   ....[141]....
        /*09f8*/ 	.word	0x00008e40
        /*09fc*/ 	.word	0x000000ff
        /*0a00*/ 	.word	0x00000000
        /*0a04*/ 	.short	0x0101
        /*0a06*/ 	.byte	0x04
	.zero		1


	//   ....[142]....
        /*0a08*/ 	.word	0x00008e60
        /*0a0c*/ 	.word	0x00000003
        /*0a10*/ 	.word	0x00000190
        /*0a14*/ 	.short	0x010a
        /*0a16*/ 	.byte	0xff
	.zero		1


	//   ....[143]....
        /*0a18*/ 	.word	0x00008ec0
        /*0a1c*/ 	.word	0x00000002
        /*0a20*/ 	.word	0x00000068
        /*0a24*/ 	.short	0x010a
        /*0a26*/ 	.byte	0xff
	.zero		1


	//   ....[144]....
        /*0a28*/ 	.word	0x00008f20
        /*0a2c*/ 	.word	0x00000002
        /*0a30*/ 	.word	0x00000068
        /*0a34*/ 	.short	0x010a
        /*0a36*/ 	.byte	0xff
	.zero		1


	//   ....[145]....
        /*0a38*/ 	.word	0x00008f70
        /*0a3c*/ 	.word	0x00000002
        /*0a40*/ 	.word	0x00000120
        /*0a44*/ 	.short	0x010a
        /*0a46*/ 	.byte	0xff
	.zero		1


	//   ....[146]....
        /*0a48*/ 	.word	0x00008fd0
        /*0a4c*/ 	.word	0x00000000
        /*0a50*/ 	.word	0x00000000
        /*0a54*/ 	.short	0x010a
        /*0a56*/ 	.byte	0xff
	.zero		1


	//   ....[147]....
        /*0a58*/ 	.word	0x00009030
        /*0a5c*/ 	.word	0x00000000
        /*0a60*/ 	.word	0x00000000
        /*0a64*/ 	.short	0x010a
        /*0a66*/ 	.byte	0xff
	.zero		1


	//   ....[148]....
        /*0a68*/ 	.word	0x00009090
        /*0a6c*/ 	.word	0x00000000
        /*0a70*/ 	.word	0x00000000
        /*0a74*/ 	.short	0x010a
        /*0a76*/ 	.byte	0xff
	.zero		1


	//   ....[149]....
        /*0a78*/ 	.word	0x000090f0
        /*0a7c*/ 	.word	0x00000000
        /*0a80*/ 	.word	0x00000000
        /*0a84*/ 	.short	0x010a
        /*0a86*/ 	.byte	0xff
	.zero		1


	//   ....[150]....
        /*0a88*/ 	.word	0x00009150
        /*0a8c*/ 	.word	0x00000000
        /*0a90*/ 	.word	0x00000000
        /*0a94*/ 	.short	0x010a
        /*0a96*/ 	.byte	0xff
	.zero		1


	//   ....[151]....
        /*0a98*/ 	.word	0x000091b0
        /*0a9c*/ 	.word	0x00000000
        /*0aa0*/ 	.word	0x00000000
        /*0aa4*/ 	.short	0x010a
        /*0aa6*/ 	.byte	0xff
	.zero		1


	//   ....[152]....
        /*0aa8*/ 	.word	0x00009210
        /*0aac*/ 	.word	0x00000000
        /*0ab0*/ 	.word	0x00000000
        /*0ab4*/ 	.short	0x010a
        /*0ab6*/ 	.byte	0xff
	.zero		1


	//   ....[153]....
        /*0ab8*/ 	.word	0x00009270
        /*0abc*/ 	.word	0x00000000
        /*0ac0*/ 	.word	0x00000000
        /*0ac4*/ 	.short	0x010a
        /*0ac6*/ 	.byte	0xff
	.zero		1


	//   ....[154]....
        /*0ac8*/ 	.word	0x000092d0
        /*0acc*/ 	.word	0x00000000
        /*0ad0*/ 	.word	0x00000000
        /*0ad4*/ 	.short	0x010a
        /*0ad6*/ 	.byte	0xff
	.zero		1


	//   ....[155]....
        /*0ad8*/ 	.word	0x00009330
        /*0adc*/ 	.word	0x00000000
        /*0ae0*/ 	.word	0x00000000
        /*0ae4*/ 	.short	0x010a
        /*0ae6*/ 	.byte	0xff
	.zero		1


	//   ....[156]....
        /*0ae8*/ 	.word	0x00009390
        /*0aec*/ 	.word	0x00000000
        /*0af0*/ 	.word	0x00000000
        /*0af4*/ 	.short	0x010a
        /*0af6*/ 	.byte	0xff
	.zero		1


	//   ....[157]....
        /*0af8*/ 	.word	0x000093f0
        /*0afc*/ 	.word	0x00000000
        /*0b00*/ 	.word	0x00000000
        /*0b04*/ 	.short	0x010a
        /*0b06*/ 	.byte	0xff
	.zero		1


	//   ....[158]....
        /*0b08*/ 	.word	0x00009440
        /*0b0c*/ 	.word	0x00000000
        /*0b10*/ 	.word	0x00000180
        /*0b14*/ 	.short	0x010a
        /*0b16*/ 	.byte	0xff
	.zero		1


	//   ....[159]....
        /*0b18*/ 	.word	0x000094a0
        /*0b1c*/ 	.word	0x00000000
        /*0b20*/ 	.word	0x00000130
        /*0b24*/ 	.short	0x010a
        /*0b26*/ 	.byte	0xff
	.zero		1


	//   ....[160]....
        /*0b28*/ 	.word	0x000094f0
        /*0b2c*/ 	.word	0x00000000
        /*0b30*/ 	.word	0x00000120
        /*0b34*/ 	.short	0x010a
        /*0b36*/ 	.byte	0xff
	.zero		1


	//   ....[161]....
        /*0b38*/ 	.word	0x00009550
        /*0b3c*/ 	.word	0x00000000
        /*0b40*/ 	.word	0x00000130
        /*0b44*/ 	.short	0x010a
        /*0b46*/ 	.byte	0xff
	.zero		1


	//   ....[162]....
        /*0b48*/ 	.word	0x000095b0
        /*0b4c*/ 	.word	0x00000004
        /*0b50*/ 	.word	0x00000008
        /*0b54*/ 	.short	0x010a
        /*0b56*/ 	.byte	0xff
	.zero		1


	//   ....[163]....
        /*0b58*/ 	.word	0x00009690
        /*0b5c*/ 	.word	0x00000002
        /*0b60*/ 	.word	0x00000008
        /*0b64*/ 	.short	0x010a
        /*0b66*/ 	.byte	0xff
	.zero		1


	//   ....[164]....
        /*0b68*/ 	.word	0x000096e0
        /*0b6c*/ 	.word	0x00000000
        /*0b70*/ 	.word	0x00000120
        /*0b74*/ 	.short	0x010a
        /*0b76*/ 	.byte	0xff
	.zero		1


	//   ....[165]....
        /*0b78*/ 	.word	0x00009740
        /*0b7c*/ 	.word	0x00000000
        /*0b80*/ 	.word	0x00000160
        /*0b84*/ 	.short	0x010a
        /*0b86*/ 	.byte	0xff
	.zero		1


	//   ....[166]....
        /*0b88*/ 	.word	0x000097a0
        /*0b8c*/ 	.word	0x00000000
        /*0b90*/ 	.word	0x00000000
        /*0b94*/ 	.short	0x010a
        /*0b96*/ 	.byte	0xff
	.zero		1


	//   ....[167]....
        /*0b98*/ 	.word	0x00009800
        /*0b9c*/ 	.word	0x00000000
        /*0ba0*/ 	.word	0x00000000
        /*0ba4*/ 	.short	0x010a
        /*0ba6*/ 	.byte	0xff
	.zero		1


	//   ....[168]....
        /*0ba8*/ 	.word	0x00009860
        /*0bac*/ 	.word	0x00000000
        /*0bb0*/ 	.word	0x00000000
        /*0bb4*/ 	.short	0x010a
        /*0bb6*/ 	.byte	0xff
	.zero		1


	//   ....[169]....
        /*0bb8*/ 	.word	0x000098c0
        /*0bbc*/ 	.word	0x00000000
        /*0bc0*/ 	.word	0x00000000
        /*0bc4*/ 	.short	0x010a
        /*0bc6*/ 	.byte	0xff
	.zero		1


	//   ....[170]....
        /*0bc8*/ 	.word	0x00009920
        /*0bcc*/ 	.word	0x00000000
        /*0bd0*/ 	.word	0x000001a0
        /*0bd4*/ 	.short	0x010a
        /*0bd6*/ 	.byte	0xff
	.zero		1


	//   ....[171]....
        /*0bd8*/ 	.word	0x00009970
        /*0bdc*/ 	.word	0x00000000
        /*0be0*/ 	.word	0x00000120
        /*0be4*/ 	.short	0x010a
        /*0be6*/ 	.byte	0xff
	.zero		1


	//   ....[172]....
        /*0be8*/ 	.word	0x000099d0
        /*0bec*/ 	.word	0x00000000
        /*0bf0*/ 	.word	0x00000118
        /*0bf4*/ 	.short	0x010a
        /*0bf6*/ 	.byte	0xff
	.zero		1


	//   ....[173]....
        /*0bf8*/ 	.word	0x00009a30
        /*0bfc*/ 	.word	0x00000003
        /*0c00*/ 	.word	0x000000f0
        /*0c04*/ 	.short	0x010a
        /*0c06*/ 	.byte	0xff
	.zero		1


	//   ....[174]....
        /*0c08*/ 	.word	0x00009a90
        /*0c0c*/ 	.word	0x00000003
        /*0c10*/ 	.word	0x000000f8
        /*0c14*/ 	.short	0x010a
        /*0c16*/ 	.byte	0xff
	.zero		1


	//   ....[175]....
        /*0c18*/ 	.word	0x00009af0
        /*0c1c*/ 	.word	0x00000003
        /*0c20*/ 	.word	0x00000100
        /*0c24*/ 	.short	0x010a
        /*0c26*/ 	.byte	0xff
	.zero		1


	//   ....[176]....
        /*0c28*/ 	.word	0x00009b50
        /*0c2c*/ 	.word	0x00000003
        /*0c30*/ 	.word	0x00000108
        /*0c34*/ 	.short	0x010a
        /*0c36*/ 	.byte	0xff
	.zero		1


	//   ....[177]....
        /*0c38*/ 	.word	0x00009bb0
        /*0c3c*/ 	.word	0x00000000
        /*0c40*/ 	.word	0x000000f0
        /*0c44*/ 	.short	0x010a
        /*0c46*/ 	.byte	0xff
	.zero		1


	//   ....[178]....
        /*0c48*/ 	.word	0x00009c10
        /*0c4c*/ 	.word	0x00000000
        /*0c50*/ 	.word	0x000000f8
        /*0c54*/ 	.short	0x010a
        /*0c56*/ 	.byte	0xff
	.zero		1


	//   ....[179]....
        /*0c58*/ 	.word	0x00009c70
        /*0c5c*/ 	.word	0x00000000
        /*0c60*/ 	.word	0x00000100
        /*0c64*/ 	.short	0x010a
        /*0c66*/ 	.byte	0xff
	.zero		1


	//   ....[180]....
        /*0c68*/ 	.word	0x00009cc0
        /*0c6c*/ 	.word	0x00000000
        /*0c70*/ 	.word	0x00000120
        /*0c74*/ 	.short	0x010a
        /*0c76*/ 	.byte	0xff
	.zero		1


	//   ....[181]....
        /*0c78*/ 	.word	0x00009d20
        /*0c7c*/ 	.word	0x00000000
        /*0c80*/ 	.word	0x000000d0
        /*0c84*/ 	.short	0x010a
        /*0c86*/ 	.byte	0xff
	.zero		1


	//   ....[182]....
        /*0c88*/ 	.word	0x00009d70
        /*0c8c*/ 	.word	0x0000004a
        /*0c90*/ 	.word	0x00000140
        /*0c94*/ 	.short	0x010a
        /*0c96*/ 	.byte	0xff
	.zero		1


	//   ....[183]....
        /*0c98*/ 	.word	0x00009dc0
        /*0c9c*/ 	.word	0x00000003
        /*0ca0*/ 	.word	0x000000d0
        /*0ca4*/ 	.short	0x010a
        /*0ca6*/ 	.byte	0xff
	.zero		1


	//   ....[184]....
        /*0ca8*/ 	.word	0x00009e10
        /*0cac*/ 	.word	0x00000053
        /*0cb0*/ 	.word	0x000000d0
        /*0cb4*/ 	.short	0x010a
        /*0cb6*/ 	.byte	0xff
	.zero		1


	//   ....[185]....
        /*0cb8*/ 	.word	0x00009e60
        /*0cbc*/ 	.word	0x00000058
        /*0cc0*/ 	.word	0x000000d0
        /*0cc4*/ 	.short	0x010a
        /*0cc6*/ 	.byte	0xff
	.zero		1


	//----- nvinfo : EIATTR_NUM_MBARRIERS
	.align		4
.L_47:
        /*0cc8*/ 	.byte	0x03, 0x38
        /*0cca*/ 	.short	0x0035


	//----- nvinfo : EIATTR_EXIT_INSTR_OFFSETS
	.align		4
        /*0ccc*/ 	.byte	0x04, 0x1c
        /*0cce*/ 	.short	(.L_49 - .L_48)


	//   ....[0]....
.L_48:
        /*0cd0*/ 	.word	0x00002e60


	//   ....[1]....
        /*0cd4*/ 	.word	0x00003360


	//   ....[2]....
        /*0cd8*/ 	.word	0x000033c0


	//   ....[3]....
        /*0cdc*/ 	.word	0x00004730


	//   ....[4]....
        /*0ce0*/ 	.word	0x00005920


	//   ....[5]....
        /*0ce4*/ 	.word	0x00005960


	//   ....[6]....
        /*0ce8*/ 	.word	0x00008d30


	//   ....[7]....
        /*0cec*/ 	.word	0x00008db0


	//   ....[8]....
        /*0cf0*/ 	.word	0x00008de0


	//   ....[9]....
        /*0cf4*/ 	.word	0x00008e50


	//----- nvinfo : EIATTR_MAX_THREADS
	.align		4
.L_49:
        /*0cf8*/ 	.byte	0x04, 0x05
        /*0cfa*/ 	.short	(.L_51 - .L_50)
.L_50:
        /*0cfc*/ 	.word	0x00000100
        /*0d00*/ 	.word	0x00000001
        /*0d04*/ 	.word	0x00000001


	//----- nvinfo : EIATTR_CRS_STACK_SIZE
	.align		4
.L_51:
        /*0d08*/ 	.byte	0x04, 0x1e
        /*0d0a*/ 	.short	(.L_53 - .L_52)
.L_52:
        /*0d0c*/ 	.word	0x00000000


	//----- nvinfo : EIATTR_CBANK_PARAM_SIZE
	.align		4
.L_53:
        /*0d10*/ 	.byte	0x03, 0x19
        /*0d12*/ 	.short	0x0800


	//----- nvinfo : EIATTR_PARAM_CBANK
	.align		4
        /*0d14*/ 	.byte	0x04, 0x0a
        /*0d16*/ 	.short	(.L_55 - .L_54)
	.align		4
.L_54:
        /*0d18*/ 	.word	index@(.nv.constant0._ZN7cutlass13device_kernelINS_4gemm6kernel13GemmUniversalIN4cute5tupleIJiiiiEEENS1_10collective13CollectiveMmaINS1_35MainloopSm100TmaUmmaWarpSpecializedILi13ELi2ELi4ENS5_IJNS4_1CILi2EEENSA_ILi1EEESC_EEEEENS5_IJNSA_ILi128EEESF_NSA_ILi64EEEEEENS_6half_tENS5_IJSC_llEEESI_NS5_IJlSC_lEEENS4_8TiledMMAINS4_8MMA_AtomIJNS4_26SM100_MMA_F16BF16_2x1SM_SSISI_SI_fLi128ELi128ELNS4_4UMMA5MajorE1ELSP_0ELNSO_7ScaleInE0ELSQ_0EEEEEENS4_6LayoutINS5_IJSC_SC_SC_EEENS5_IJNSA_ILi0EEESV_SV_EEEEENS5_IJNS4_10UnderscoreESY_SY_EEEEENS4_18SM100_TMA_2SM_LOADENS4_14ComposedLayoutINS4_7SwizzleILi3ELi4ELi3EEENS4_18smem_ptr_flag_bitsILi16EEENST_INS5_IJSG_NSA_ILi8EEEEEENS5_IJSC_SG_EEEEEEEvNS4_8identityES11_NS12_IS14_S16_NST_INS5_IJS17_SG_EEENS5_IJSG_SC_EEEEEEEvS1C_EENS_8epilogue10collective18CollectiveEpilogueINS1I_23Sm100TmaWarpSpecializedILi4ELi2ELi16ELb1ELb0EEEJNS5_IJSG_SF_SG_EEENS5_IJNST_ISG_SC_EENST_INS5_IJNSA_ILi16EEESB_EEES19_EEEEESI_SK_SI_SK_NS1I_6fusion15FusionCallbacksIS1M_NS1T_17LinearCombinationISI_fSI_fLNS_15FloatRoundStyleE2EEES1N_S1S_JEEENS4_5SM1004TMEM4LOAD26SM100_TMEM_LOAD_32dp32b16xENS4_13SM90_TMA_LOADENS12_INS13_ILi1ELi4ELi3EEES16_NST_INS5_IJS17_S1P_EEENS5_IJS1P_SC_EEEEEEENS4_39AutoVectorizingCopyWithAssumedAlignmentILi128EEENS4_14SM90_TMA_STOREES28_S2A_S2A_EEEvvEEEEvNT_6ParamsE)
        /*0d1c*/ 	.short	0x0380
        /*0d1e*/ 	.short	0x0800


	//----- nvinfo : EIATTR_SW_WAR
	.align		4
.L_55:
        /*0d20*/ 	.byte	0x04, 0x36
        /*0d22*/ 	.short	(.L_57 - .L_56)
.L_56:
        /*0d24*/ 	.word	0x00000008
.L_57:


//--------------------- .nv.callgraph             --------------------------
	.section	.nv.callgraph,"",@"SHT_CUDA_CALLGRAPH"
	.align	4
	.sectionentsize	8
	.align		4
        /*0000*/ 	.word	0x00000000
	.align		4
        /*0004*/ 	.word	0xffffffff
	.align		4
        /*0008*/ 	.word	index@(_ZN7cutlass13device_kernelINS_4gemm6kernel13GemmUniversalIN4cute5tupleIJiiiiEEENS1_10collective13CollectiveMmaINS1_35MainloopSm100TmaUmmaWarpSpecializedILi13ELi2ELi4ENS5_IJNS4_1CILi2EEENSA_ILi1EEESC_EEEEENS5_IJNSA_ILi128EEESF_NSA_ILi64EEEEEENS_6half_tENS5_IJSC_llEEESI_NS5_IJlSC_lEEENS4_8TiledMMAINS4_8MMA_AtomIJNS4_26SM100_MMA_F16BF16_2x1SM_SSISI_SI_fLi128ELi128ELNS4_4UMMA5MajorE1ELSP_0ELNSO_7ScaleInE0ELSQ_0EEEEEENS4_6LayoutINS5_IJSC_SC_SC_EEENS5_IJNSA_ILi0EEESV_SV_EEEEENS5_IJNS4_10UnderscoreESY_SY_EEEEENS4_18SM100_TMA_2SM_LOADENS4_14ComposedLayoutINS4_7SwizzleILi3ELi4ELi3EEENS4_18smem_ptr_flag_bitsILi16EEENST_INS5_IJSG_NSA_ILi8EEEEEENS5_IJSC_SG_EEEEEEEvNS4_8identityES11_NS12_IS14_S16_NST_INS5_IJS17_SG_EEENS5_IJSG_SC_EEEEEEEvS1C_EENS_8epilogue10collective18CollectiveEpilogueINS1I_23Sm100TmaWarpSpecializedILi4ELi2ELi16ELb1ELb0EEEJNS5_IJSG_SF_SG_EEENS5_IJNST_ISG_SC_EENST_INS5_IJNSA_ILi16EEESB_EEES19_EEEEESI_SK_SI_SK_NS1I_6fusion15FusionCallbacksIS1M_NS1T_17LinearCombinationISI_fSI_fLNS_15FloatRoundStyleE2EEES1N_S1S_JEEENS4_5SM1004TMEM4LOAD26SM100_TMEM_LOAD_32dp32b16xENS4_13SM90_TMA_LOADENS12_INS13_ILi1ELi4ELi3EEES16_NST_INS5_IJS17_S1P_EEENS5_IJS1P_SC_EEEEEEENS4_39AutoVectorizingCopyWithAssumedAlignmentILi128EEENS4_14SM90_TMA_STOREES28_S2A_S2A_EEEvvEEEEvNT_6ParamsE)
	.align		4
        /*000c*/ 	.word	index@(__assertfail)
	.align		4
        /*0010*/ 	.word	0x00000000
	.align		4
        /*0014*/ 	.word	0xfffffffe
	.align		4
        /*0018*/ 	.word	0x00000000
	.align		4
        /*001c*/ 	.word	0xfffffffd
	.align		4
        /*0020*/ 	.word	0x00000000
	.align		4
        /*0024*/ 	.word	0xfffffffc


//--------------------- .nv.constant4             --------------------------
	.section	.nv.constant4,"a",@progbits
	.align	8
	.align		8
.nv.constant4:
        /*0000*/ 	.dword	__assertfail
	.align		8
        /*0008*/ 	.dword	__unnamed_1
	.align		8
        /*0010*/ 	.dword	__unnamed_2
	.align		8
        /*0018*/ 	.dword	_ZN40_INTERNAL_8c0c5a22_4_k_cu_2ea4b179_272034cuda3std3__45__cpo5beginE
	.align		8
        /*0020*/ 	.dword	_ZN40_INTERNAL_8c0c5a22_4_k_cu_2ea4b179_272034cuda3std3__45__cpo3endE
	.align		8
        /*0028*/ 	.dword	_ZN40_INTERNAL_8c0c5a22_4_k_cu_2ea4b179_272034cuda3std3__45__cpo6cbeginE
	.align		8
        /*0030*/ 	.dword	_ZN40_INTERNAL_8c0c5a22_4_k_cu_2ea4b179_272034cuda3std3__45__cpo4cendE
	.align		8
        /*0038*/ 	.dword	_ZN40_INTERNAL_8c0c5a22_4_k_cu_2ea4b179_272034cuda3std3__442_GLOBAL__N__8c0c5a22_4_k_cu_2ea4b179_272036ignoreE
	.align		8
        /*0040*/ 	.dword	_ZN40_INTERNAL_8c0c5a22_4_k_cu_2ea4b179_272034cuda3std3__419piecewise_constructE
	.align		8
        /*0048*/ 	.dword	_ZN40_INTERNAL_8c0c5a22_4_k_cu_2ea4b179_272034cuda3std3__48in_placeE
	.align		8
        /*0050*/ 	.dword	_ZN40_INTERNAL_8c0c5a22_4_k_cu_2ea4b179_272034cuda3std6ranges3__45__cpo4swapE
	.align		8
        /*0058*/ 	.dword	_ZN40_INTERNAL_8c0c5a22_4_k_cu_2ea4b179_272034cuda3std6ranges3__45__cpo9iter_moveE
	.align		8
        /*0060*/ 	.dword	_ZN40_INTERNAL_8c0c5a22_4_k_cu_2ea4b179_272034cute7productE
	.align		8
        /*0068*/ 	.dword	_ZN40_INTERNAL_8c0c5a22_4_k_cu_2ea4b179_272034cute1_E
	.align		8
        /*0070*/ 	.dword	$str$25
	.align		8
        /*0078*/ 	.dword	$str$26
	.align		8
        /*0080*/ 	.dword	$str$27
	.align		8
        /*0088*/ 	.dword	$str$28


//--------------------- .text._ZN7cutlass13device_kernelINS_4gemm6kernel13GemmUniversalIN4cute5tupleIJiiiiEEENS1_10collective13CollectiveMmaINS1_35MainloopSm100TmaUmmaWarpSpecializedILi13ELi2ELi4ENS5_IJNS4_1CILi2EEENSA_ILi1EEESC_EEEEENS5_IJNSA_ILi128EEESF_NSA_ILi64EEEEEENS_6half_tENS5_IJSC_llEEESI_NS5_IJlSC_lEEENS4_8TiledMMAINS4_8MMA_AtomIJNS4_26SM100_MMA_F16BF16_2x1SM_SSISI_SI_fLi128ELi128ELNS4_4UMMA5MajorE1ELSP_0ELNSO_7ScaleInE0ELSQ_0EEEEEENS4_6LayoutINS5_IJSC_SC_SC_EEENS5_IJNSA_ILi0EEESV_SV_EEEEENS5_IJNS4_10UnderscoreESY_SY_EEEEENS4_18SM100_TMA_2SM_LOADENS4_14ComposedLayoutINS4_7SwizzleILi3ELi4ELi3EEENS4_18smem_ptr_flag_bitsILi16EEENST_INS5_IJSG_NSA_ILi8EEEEEENS5_IJSC_SG_EEEEEEEvNS4_8identityES11_NS12_IS14_S16_NST_INS5_IJS17_SG_EEENS5_IJSG_SC_EEEEEEEvS1C_EENS_8epilogue10collective18CollectiveEpilogueINS1I_23Sm100TmaWarpSpecializedILi4ELi2ELi16ELb1ELb0EEEJNS5_IJSG_SF_SG_EEENS5_IJNST_ISG_SC_EENST_INS5_IJNSA_ILi16EEESB_EEES19_EEEEESI_SK_SI_SK_NS1I_6fusion15FusionCallbacksIS1M_NS1T_17LinearCombinationISI_fSI_fLNS_15FloatRoundStyleE2EEES1N_S1S_JEEENS4_5SM1004TMEM4LOAD26SM100_TMEM_LOAD_32dp32b16xENS4_13SM90_TMA_LOADENS12_INS13_ILi1ELi4ELi3EEES16_NST_INS5_IJS17_S1P_EEENS5_IJS1P_SC_EEEEEEENS4_39AutoVectorizingCopyWithAssumedAlignmentILi128EEENS4_14SM90_TMA_STOREES28_S2A_S2A_EEEvvEEEEvNT_6ParamsE --------------------------
	.section	.text._ZN7cutlass13device_kernelINS_4gemm6kernel13GemmUniversalIN4cute5tupleIJiiiiEEENS1_10collective13CollectiveMmaINS1_35MainloopSm100TmaUmmaWarpSpecializedILi13ELi2ELi4ENS5_IJNS4_1CILi2EEENSA_ILi1EEESC_EEEEENS5_IJNSA_ILi128EEESF_NSA_ILi64EEEEEENS_6half_tENS5_IJSC_llEEESI_NS5_IJlSC_lEEENS4_8TiledMMAINS4_8MMA_AtomIJNS4_26SM100_MMA_F16BF16_2x1SM_SSISI_SI_fLi128ELi128ELNS4_4UMMA5MajorE1ELSP_0ELNSO_7ScaleInE0ELSQ_0EEEEEENS4_6LayoutINS5_IJSC_SC_SC_EEENS5_IJNSA_ILi0EEESV_SV_EEEEENS5_IJNS4_10UnderscoreESY_SY_EEEEENS4_18SM100_TMA_2SM_LOADENS4_14ComposedLayoutINS4_7SwizzleILi3ELi4ELi3EEENS4_18smem_ptr_flag_bitsILi16EEENST_INS5_IJSG_NSA_ILi8EEEEEENS5_IJSC_SG_EEEEEEEvNS4_8identityES11_NS12_IS14_S16_NST_INS5_IJS17_SG_EEENS5_IJSG_SC_EEEEEEEvS1C_EENS_8epilogue10collective18CollectiveEpilogueINS1I_23Sm100TmaWarpSpecializedILi4ELi2ELi16ELb1ELb0EEEJNS5_IJSG_SF_SG_EEENS5_IJNST_ISG_SC_EENST_INS5_IJNSA_ILi16EEESB_EEES19_EEEEESI_SK_SI_SK_NS1I_6fusion15FusionCallbacksIS1M_NS1T_17LinearCombinationISI_fSI_fLNS_15FloatRoundStyleE2EEES1N_S1S_JEEENS4_5SM1004TMEM4LOAD26SM100_TMEM_LOAD_32dp32b16xENS4_13SM90_TMA_LOADENS12_INS13_ILi1ELi4ELi3EEES16_NST_INS5_IJS17_S1P_EEENS5_IJS1P_SC_EEEEEEENS4_39AutoVectorizingCopyWithAssumedAlignmentILi128EEENS4_14SM90_TMA_STOREES28_S2A_S2A_EEEvvEEEEvNT_6ParamsE,"ax",@progbits
	.align	128
.text._ZN7cutlass13device_kernelINS_4gemm6kernel13GemmUniversalIN4cute5tupleIJiiiiEEENS1_10collective13CollectiveMmaINS1_35MainloopSm100TmaUmmaWarpSpecializedILi13ELi2ELi4ENS5_IJNS4_1CILi2EEENSA_ILi1EEESC_EEEEENS5_IJNSA_ILi128EEESF_NSA_ILi64EEEEEENS_6half_tENS5_IJSC_llEEESI_NS5_IJlSC_lEEENS4_8TiledMMAINS4_8MMA_AtomIJNS4_26SM100_MMA_F16BF16_2x1SM_SSISI_SI_fLi128ELi128ELNS4_4UMMA5MajorE1ELSP_0ELNSO_7ScaleInE0ELSQ_0EEEEEENS4_6LayoutINS5_IJSC_SC_SC_EEENS5_IJNSA_ILi0EEESV_SV_EEEEENS5_IJNS4_10UnderscoreESY_SY_EEEEENS4_18SM100_TMA_2SM_LOADENS4_14ComposedLayoutINS4_7SwizzleILi3ELi4ELi3EEENS4_18smem_ptr_flag_bitsILi16EEENST_INS5_IJSG_NSA_ILi8EEEEEENS5_IJSC_SG_EEEEEEEvNS4_8identityES11_NS12_IS14_S16_NST_INS5_IJS17_SG_EEENS5_IJSG_SC_EEEEEEEvS1C_EENS_8epilogue10collective18CollectiveEpilogueINS1I_23Sm100TmaWarpSpecializedILi4ELi2ELi16ELb1ELb0EEEJNS5_IJSG_SF_SG_EEENS5_IJNST_ISG_SC_EENST_INS5_IJNSA_ILi16EEESB_EEES19_EEEEESI_SK_SI_SK_NS1I_6fusion15FusionCallbacksIS1M_NS1T_17LinearCombinationISI_fSI_fLNS_15FloatRoundStyleE2EEES1N_S1S_JEEENS4_5SM1004TMEM4LOAD26SM100_TMEM_LOAD_32dp32b16xENS4_13SM90_TMA_LOADENS12_INS13_ILi1ELi4ELi3EEES16_NST_INS5_IJS17_S1P_EEENS5_IJS1P_SC_EEEEEEENS4_39AutoVectorizingCopyWithAssumedAlignmentILi128EEENS4_14SM90_TMA_STOREES28_S2A_S2A_EEEvvEEEEvNT_6ParamsE:
        .type           _ZN7cutlass13device_kernelINS_4gemm6kernel13GemmUniversalIN4cute5tupleIJiiiiEEENS1_10collective13CollectiveMmaINS1_35MainloopSm100TmaUmmaWarpSpecializedILi13ELi2ELi4ENS5_IJNS4_1CILi2EEENSA_ILi1EEESC_EEEEENS5_IJNSA_ILi128EEESF_NSA_ILi64EEEEEENS_6half_tENS5_IJSC_llEEESI_NS5_IJlSC_lEEENS4_8TiledMMAINS4_8MMA_AtomIJNS4_26SM100_MMA_F16BF16_2x1SM_SSISI_SI_fLi128ELi128ELNS4_4UMMA5MajorE1ELSP_0ELNSO_7ScaleInE0ELSQ_0EEEEEENS4_6LayoutINS5_IJSC_SC_SC_EEENS5_IJNSA_ILi0EEESV_SV_EEEEENS5_IJNS4_10UnderscoreESY_SY_EEEEENS4_18SM100_TMA_2SM_LOADENS4_14ComposedLayoutINS4_7SwizzleILi3ELi4ELi3EEENS4_18smem_ptr_flag_bitsILi16EEENST_INS5_IJSG_NSA_ILi8EEEEEENS5_IJSC_SG_EEEEEEEvNS4_8identityES11_NS12_IS14_S16_NST_INS5_IJS17_SG_EEENS5_IJSG_SC_EEEEEEEvS1C_EENS_8epilogue10collective18CollectiveEpilogueINS1I_23Sm100TmaWarpSpecializedILi4ELi2ELi16ELb1ELb0EEEJNS5_IJSG_SF_SG_EEENS5_IJNST_ISG_SC_EENST_INS5_IJNSA_ILi16EEESB_EEES19_EEEEESI_SK_SI_SK_NS1I_6fusion15FusionCallbacksIS1M_NS1T_17LinearCombinationISI_fSI_fLNS_15FloatRoundStyleE2EEES1N_S1S_JEEENS4_5SM1004TMEM4LOAD26SM100_TMEM_LOAD_32dp32b16xENS4_13SM90_TMA_LOADENS12_INS13_ILi1ELi4ELi3EEES16_NST_INS5_IJS17_S1P_EEENS5_IJS1P_SC_EEEEEEENS4_39AutoVectorizingCopyWithAssumedAlignmentILi128EEENS4_14SM90_TMA_STOREES28_S2A_S2A_EEEvvEEEEvNT_6ParamsE,@function
        .size           _ZN7cutlass13device_kernelINS_4gemm6kernel13GemmUniversalIN4cute5tupleIJiiiiEEENS1_10collective13CollectiveMmaINS1_35MainloopSm100TmaUmmaWarpSpecializedILi13ELi2ELi4ENS5_IJNS4_1CILi2EEENSA_ILi1EEESC_EEEEENS5_IJNSA_ILi128EEESF_NSA_ILi64EEEEEENS_6half_tENS5_IJSC_llEEESI_NS5_IJlSC_lEEENS4_8TiledMMAINS4_8MMA_AtomIJNS4_26SM100_MMA_F16BF16_2x1SM_SSISI_SI_fLi128ELi128ELNS4_4UMMA5MajorE1ELSP_0ELNSO_7ScaleInE0ELSQ_0EEEEEENS4_6LayoutINS5_IJSC_SC_SC_EEENS5_IJNSA_ILi0EEESV_SV_EEEEENS5_IJNS4_10UnderscoreESY_SY_EEEEENS4_18SM100_TMA_2SM_LOADENS4_14ComposedLayoutINS4_7SwizzleILi3ELi4ELi3EEENS4_18smem_ptr_flag_bitsILi16EEENST_INS5_IJSG_NSA_ILi8EEEEEENS5_IJSC_SG_EEEEEEEvNS4_8identityES11_NS12_IS14_S16_NST_INS5_IJS17_SG_EEENS5_IJSG_SC_EEEEEEEvS1C_EENS_8epilogue10collective18CollectiveEpilogueINS1I_23Sm100TmaWarpSpecializedILi4ELi2ELi16ELb1ELb0EEEJNS5_IJSG_SF_SG_EEENS5_IJNST_ISG_SC_EENST_INS5_IJNSA_ILi16EEESB_EEES19_EEEEESI_SK_SI_SK_NS1I_6fusion15FusionCallbacksIS1M_NS1T_17LinearCombinationISI_fSI_fLNS_15FloatRoundStyleE2EEES1N_S1S_JEEENS4_5SM1004TMEM4LOAD26SM100_TMEM_LOAD_32dp32b16xENS4_13SM90_TMA_LOADENS12_INS13_ILi1ELi4ELi3EEES16_NST_INS5_IJS17_S1P_EEENS5_IJS1P_SC_EEEEEEENS4_39AutoVectorizingCopyWithAssumedAlignmentILi128EEENS4_14SM90_TMA_STOREES28_S2A_S2A_EEEvvEEEEvNT_6ParamsE,(.L_x_225 - _ZN7cutlass13device_kernelINS_4gemm6kernel13GemmUniversalIN4cute5tupleIJiiiiEEENS1_10collective13CollectiveMmaINS1_35MainloopSm100TmaUmmaWarpSpecializedILi13ELi2ELi4ENS5_IJNS4_1CILi2EEENSA_ILi1EEESC_EEEEENS5_IJNSA_ILi128EEESF_NSA_ILi64EEEEEENS_6half_tENS5_IJSC_llEEESI_NS5_IJlSC_lEEENS4_8TiledMMAINS4_8MMA_AtomIJNS4_26SM100_MMA_F16BF16_2x1SM_SSISI_SI_fLi128ELi128ELNS4_4UMMA5MajorE1ELSP_0ELNSO_7ScaleInE0ELSQ_0EEEEEENS4_6LayoutINS5_IJSC_SC_SC_EEENS5_IJNSA_ILi0EEESV_SV_EEEEENS5_IJNS4_10UnderscoreESY_SY_EEEEENS4_18SM100_TMA_2SM_LOADENS4_14ComposedLayoutINS4_7SwizzleILi3ELi4ELi3EEENS4_18smem_ptr_flag_bitsILi16EEENST_INS5_IJSG_NSA_ILi8EEEEEENS5_IJSC_SG_EEEEEEEvNS4_8identityES11_NS12_IS14_S16_NST_INS5_IJS17_SG_EEENS5_IJSG_SC_EEEEEEEvS1C_EENS_8epilogue10collective18CollectiveEpilogueINS1I_23Sm100TmaWarpSpecializedILi4ELi2ELi16ELb1ELb0EEEJNS5_IJSG_SF_SG_EEENS5_IJNST_ISG_SC_EENST_INS5_IJNSA_ILi16EEESB_EEES19_EEEEESI_SK_SI_SK_NS1I_6fusion15FusionCallbacksIS1M_NS1T_17LinearCombinationISI_fSI_fLNS_15FloatRoundStyleE2EEES1N_S1S_JEEENS4_5SM1004TMEM4LOAD26SM100_TMEM_LOAD_32dp32b16xENS4_13SM90_TMA_LOADENS12_INS13_ILi1ELi4ELi3EEES16_NST_INS5_IJS17_S1P_EEENS5_IJS1P_SC_EEEEEEENS4_39AutoVectorizingCopyWithAssumedAlignmentILi128EEENS4_14SM90_TMA_STOREES28_S2A_S2A_EEEvvEEEEvNT_6ParamsE)
        .other          _ZN7cutlass13device_kernelINS_4gemm6kernel13GemmUniversalIN4cute5tupleIJiiiiEEENS1_10collective13CollectiveMmaINS1_35MainloopSm100TmaUmmaWarpSpecializedILi13ELi2ELi4ENS5_IJNS4_1CILi2EEENSA_ILi1EEESC_EEEEENS5_IJNSA_ILi128EEESF_NSA_ILi64EEEEEENS_6half_tENS5_IJSC_llEEESI_NS5_IJlSC_lEEENS4_8TiledMMAINS4_8MMA_AtomIJNS4_26SM100_MMA_F16BF16_2x1SM_SSISI_SI_fLi128ELi128ELNS4_4UMMA5MajorE1ELSP_0ELNSO_7ScaleInE0ELSQ_0EEEEEENS4_6LayoutINS5_IJSC_SC_SC_EEENS5_IJNSA_ILi0EEESV_SV_EEEEENS5_IJNS4_10UnderscoreESY_SY_EEEEENS4_18SM100_TMA_2SM_LOADENS4_14ComposedLayoutINS4_7SwizzleILi3ELi4ELi3EEENS4_18smem_ptr_flag_bitsILi16EEENST_INS5_IJSG_NSA_ILi8EEEEEENS5_IJSC_SG_EEEEEEEvNS4_8identityES11_NS12_IS14_S16_NST_INS5_IJS17_SG_EEENS5_IJSG_SC_EEEEEEEvS1C_EENS_8epilogue10collective18CollectiveEpilogueINS1I_23Sm100TmaWarpSpecializedILi4ELi2ELi16ELb1ELb0EEEJNS5_IJSG_SF_SG_EEENS5_IJNST_ISG_SC_EENST_INS5_IJNSA_ILi16EEESB_EEES19_EEEEESI_SK_SI_SK_NS1I_6fusion15FusionCallbacksIS1M_NS1T_17LinearCombinationISI_fSI_fLNS_15FloatRoundStyleE2EEES1N_S1S_JEEENS4_5SM1004TMEM4LOAD26SM100_TMEM_LOAD_32dp32b16xENS4_13SM90_TMA_LOADENS12_INS13_ILi1ELi4ELi3EEES16_NST_INS5_IJS17_S1P_EEENS5_IJS1P_SC_EEEEEEENS4_39AutoVectorizingCopyWithAssumedAlignmentILi128EEENS4_14SM90_TMA_STOREES28_S2A_S2A_EEEvvEEEEvNT_6ParamsE,@"STO_CUDA_ENTRY STV_DEFAULT"
_ZN7cutlass13device_kernelINS_4gemm6kernel13GemmUniversalIN4cute5tupleIJiiiiEEENS1_10collective13CollectiveMmaINS1_35MainloopSm100TmaUmmaWarpSpecializedILi13ELi2ELi4ENS5_IJNS4_1CILi2EEENSA_ILi1EEESC_EEEEENS5_IJNSA_ILi128EEESF_NSA_ILi64EEEEEENS_6half_tENS5_IJSC_llEEESI_NS5_IJlSC_lEEENS4_8TiledMMAINS4_8MMA_AtomIJNS4_26SM100_MMA_F16BF16_2x1SM_SSISI_SI_fLi128ELi128ELNS4_4UMMA5MajorE1ELSP_0ELNSO_7ScaleInE0ELSQ_0EEEEEENS4_6LayoutINS5_IJSC_SC_SC_EEENS5_IJNSA_ILi0EEESV_SV_EEEEENS5_IJNS4_10UnderscoreESY_SY_EEEEENS4_18SM100_TMA_2SM_LOADENS4_14ComposedLayoutINS4_7SwizzleILi3ELi4ELi3EEENS4_18smem_ptr_flag_bitsILi16EEENST_INS5_IJSG_NSA_ILi8EEEEEENS5_IJSC_SG_EEEEEEEvNS4_8identityES11_NS12_IS14_S16_NST_INS5_IJS17_SG_EEENS5_IJSG_SC_EEEEEEEvS1C_EENS_8epilogue10collective18CollectiveEpilogueINS1I_23Sm100TmaWarpSpecializedILi4ELi2ELi16ELb1ELb0EEEJNS5_IJSG_SF_SG_EEENS5_IJNST_ISG_SC_EENST_INS5_IJNSA_ILi16EEESB_EEES19_EEEEESI_SK_SI_SK_NS1I_6fusion15FusionCallbacksIS1M_NS1T_17LinearCombinationISI_fSI_fLNS_15FloatRoundStyleE2EEES1N_S1S_JEEENS4_5SM1004TMEM4LOAD26SM100_TMEM_LOAD_32dp32b16xENS4_13SM90_TMA_LOADENS12_INS13_ILi1ELi4ELi3EEES16_NST_INS5_IJS17_S1P_EEENS5_IJS1P_SC_EEEEEEENS4_39AutoVectorizingCopyWithAssumedAlignmentILi128EEENS4_14SM90_TMA_STOREES28_S2A_S2A_EEEvvEEEEvNT_6ParamsE:
[----:B------:R-:W1:Y:S01]  /*0000*/  LDC R1, c[0x0][0x37c] ;  /* 0x0000df00ff017b82 */ /* 0x000e620000000800 */
[----:B------:R-:W2:Y:S01]  /*0010*/  S2R R72, SR_TID.X ;  /* 0x0000000000487919 */ /* 0x000ea20000002100 */
[----:B------:R-:W3:Y:S06]  /*0020*/  LDCU.64 UR6, c[0x0][0x890] ;  /* 0x00011200ff0677ac */ /* 0x000eec0008000a00 */
[----:B------:R-:W4:Y:S01]  /*0030*/  S2UR UR37, SR_CgaCtaId ;  /* 0x00000000002579c3 */ /* 0x000f220000008800 */
[----:B------:R-:W-:Y:S02]  /*0040*/  PRMT R59, RZ, 0x7610, R59 ;  /* 0x00007610ff3b7816 */ /* 0x000fe4000000003b */
[----:B------:R-:W-:Y:S01]  /*0050*/  ELECT P1, URZ, PT ;  /* 0x0000000000ff782f */ /* 0x000fe20003820000 */
[----:B------:R-:W1:Y:S01]  /*0060*/  LDCU.64 UR46, c[0x0][0x358] ;  /* 0x00006b00ff2e77ac */ /* 0x000e620008000a00 */
[----:B---3--:R-:W-:-:S04]  /*0070*/  UISETP.NE.U32.AND UP0, UPT, UR6, URZ, UPT ;  /* 0x000000ff0600728c */ /* 0x008fc8000bf05070 */
[----:B------:R-:W-:Y:S02]  /*0080*/  UISETP.NE.AND.EX UP0, UPT, UR7, URZ, UPT, UP0 ;  /* 0x000000ff0700728c */ /* 0x000fe4000bf05300 */
[----:B----4-:R-:W-:Y:S02]  /*0090*/  ULOP3.LUT UR5, UR37, 0x1, URZ, 0xc0, !UPT ;  /* 0x0000000125057892 */ /* 0x010fe4000f8ec0ff */
[----:B------:R-:W-:Y:S01]  /*00a0*/  ULOP3.LUT UR4, UR37, 0x1, URZ, 0x3c, !UPT ;  /* 0x0000000125047892 */ /* 0x000fe2000f8e3cff */
[----:B--2---:R-:W-:-:S05]  /*00b0*/  SHF.R.U32.HI R66, RZ, 0x5, R72 ;  /* 0x00000005ff427819 */ /* 0x004fca0000011648 */
[----:B------:R-:W2:Y:S02]  /*00c0*/  SHFL.IDX PT, R0, R66, RZ, 0x1f ;  /* 0x00001fff42007589 */ /* 0x000ea400000e0000 */
[----:B--2---:R-:W-:Y:S01]  /*00d0*/  R2UR UR10, R0 ;  /* 0x00000000000a72ca */ /* 0x004fe200000e0000 */
[----:B-1----:R-:W-:-:S14]  /*00e0*/  BRA.U UP0, `(.L_x_0) ;  /* 0x00000001002c7547 */ /* 0x002fdc000b800000 */
[----:B------:R-:W1:Y:S02]  /*00f0*/  LDCU.64 UR8, c[0x0][0x888] ;  /* 0x00011100ff0877ac */ /* 0x000e640008000a00 */
[----:B-1----:R-:W-:-:S04]  /*0100*/  UISETP.NE.U32.AND UP0, UPT, UR8, URZ, UPT ;  /* 0x000000ff0800728c */ /* 0x002fc8000bf05070 */
[----:B------:R-:W-:-:S09]  /*0110*/  UISETP.NE.AND.EX UP0, UPT, UR9, URZ, UPT, UP0 ;  /* 0x000000ff0900728c */ /* 0x000fd2000bf05300 */
[----:B------:R-:W-:Y:S05]  /*0120*/  BRA.U !UP0, `(.L_x_1) ;  /* 0x0000000108107547 */ /* 0x000fea000b800000 */
[----:B------:R-:W1:Y:S02]  /*0130*/  LDC.64 R2, c[0x0][0x888] ;  /* 0x00022200ff027b82 */ /* 0x000e640000000a00 */
[----:B-1----:R1:W5:Y:S01]  /*0140*/  LDG.E R35, desc[UR46][R2.64] ;  /* 0x0000002e02237981 */ /* 0x002362000c1e1900 */
[----:B------:R-:W-:Y:S01]  /*0150*/  HFMA2 R59, -RZ, RZ, 0, 5.9604644775390625e-08 ;  /* 0x00000001ff3b7431 */ /* 0x000fe200000001ff */
[----:B------:R-:W-:Y:S05]  /*0160*/  BRA `(.L_x_0) ;  /* 0x00000000000c7947 */ /* 0x000fea0003800000 */
.L_x_1:
[----:B------:R-:W1:Y:S01]  /*0170*/  LDCU UR8, c[0x0][0x880] ;  /* 0x00011000ff0877ac */ /* 0x000e620008000800 */
[----:B------:R-:W-:Y:S01]  /*0180*/  HFMA2 R59, -RZ, RZ, 0, 5.9604644775390625e-08 ;  /* 0x00000001ff3b7431 */ /* 0x000fe200000001ff */
[----:B-1----:R-:W-:-:S07]  /*0190*/  MOV R35, UR8 ;  /* 0x0000000800237c02 */ /* 0x002fce0008000f00 */
.L_x_0:
[----:B------:R-:W2:Y:S02]  /*01a0*/  LDCU.64 UR8, c[0x0][0x8b0] ;  /* 0x00011600ff0877ac */ /* 0x000ea40008000a00 */
[----:B--2---:R-:W-:-:S04]  /*01b0*/  UISETP.NE.U32.AND UP0, UPT, UR8, URZ, UPT ;  /* 0x000000ff0800728c */ /* 0x004fc8000bf05070 */
[----:B------:R-:W-:-:S09]  /*01c0*/  UISETP.NE.AND.EX UP0, UPT, UR9, URZ, UPT, UP0 ;  /* 0x000000ff0900728c */ /* 0x000fd2000bf05300 */
[----:B------:R-:W-:Y:S05]  /*01d0*/  BRA.U UP0, `(.L_x_2) ;  /* 0x0000000100247547 */ /* 0x000fea000b800000 */
[----:B------:R-:W2:Y:S02]  /*01e0*/  LDCU.64 UR8, c[0x0][0x8a8] ;  /* 0x00011500ff0877ac */ /* 0x000ea40008000a00 */
[----:B--2---:R-:W-:-:S04]  /*01f0*/  UISETP.NE.U32.AND UP0, UPT, UR8, URZ, UPT ;  /* 0x000000ff0800728c */ /* 0x004fc8000bf05070 */
[----:B------:R-:W-:-:S09]  /*0200*/  UISETP.NE.AND.EX UP0, UPT, UR9, URZ, UPT, UP0 ;  /* 0x000000ff0900728c */ /* 0x000fd2000bf05300 */
[----:B------:R-:W-:Y:S05]  /*0210*/  BRA.U !UP0, `(.L_x_3) ;  /* 0x00000001080c7547 */ /* 0x000fea000b800000 */
[----:B------:R-:W2:Y:S02]  /*0220*/  LDC.64 R32, c[0x0][0x8a8] ;  /* 0x00022a00ff207b82 */ /* 0x000ea40000000a00 */
[----:B--2---:R2:W5:Y:S01]  /*0230*/  LDG.E R32, desc[UR46][R32.64] ;  /* 0x0000002e20207981 */ /* 0x004562000c1e1900 */
[----:B------:R-:W-:Y:S05]  /*0240*/  BRA `(.L_x_2) ;  /* 0x0000000000087947 */ /* 0x000fea0003800000 */
.L_x_3:
[----:B------:R-:W2:Y:S02]  /*0250*/  LDCU UR8, c[0x0][0x8a0] ;  /* 0x00011400ff0877ac */ /* 0x000ea40008000800 */
[----:B--2---:R-:W-:Y:S02]  /*0260*/  MOV R32, UR8 ;  /* 0x0000000800207c02 */ /* 0x004fe40008000f00 */
.L_x_2:
[----:B------:R-:W-:Y:S01]  /*0270*/  IMAD.U32 R0, RZ, RZ, UR10 ;  /* 0x0000000aff007e24 */ /* 0x000fe2000f8e00ff */
[----:B------:R-:W-:Y:S04]  /*0280*/  BSSY.RECONVERGENT B0, `(.L_x_4) ;  /* 0x000000c000007945 */ /* 0x000fe80003800200 */
[C---:B------:R-:W-:Y:S02]  /*0290*/  ISETP.NE.OR P2, PT, R0.reuse, 0x1, !P1 ;  /* 0x000000010000780c */ /* 0x040fe40004f45670 */
[----:B------:R-:W-:-:S11]  /*02a0*/  ISETP.NE.OR P0, PT, R0, 0x3, !P1 ;  /* 0x000000030000780c */ /* 0x000fd60004f05670 */
[----:B------:R-:W-:Y:S05]  /*02b0*/  @P2 BRA `(.L_x_5) ;  /* 0x0000000000202947 */ /* 0x000fea0003800000 */
[----:B------:R-:W3:Y:S02]  /*02c0*/  LDCU.64 UR8, c[0x0][0x348] ;  /* 0x00006900ff0877ac */ /* 0x000ee40008000a00 */
[----:B---3--:R-:W-:Y:S02]  /*02d0*/  UIADD3 UR12, UP1, UPT, UR8, 0x80, URZ ;  /* 0x00000080080c7890 */ /* 0x008fe4000ff3e0ff */
[----:B------:R-:W-:Y:S02]  /*02e0*/  UIADD3 UR8, UP0, UPT, UR8, 0x180, URZ ;  /* 0x0000018008087890 */ /* 0x000fe4000ff1e0ff */
[----:B------:R-:W-:Y:S02]  /*02f0*/  UIADD3.X UR13, UPT, UPT, URZ, UR9, URZ, UP1, !UPT ;  /* 0x00000009ff0d7290 */ /* 0x000fe40008ffe4ff */
[----:B------:R-:W-:-:S07]  /*0300*/  UIADD3.X UR9, UPT, UPT, URZ, UR9, URZ, UP0, !UPT ;  /* 0x00000009ff097290 */ /* 0x000fce00087fe4ff */
[----:B------:R3:W-:Y:S02]  /*0310*/  UTMACCTL.PF [UR12] ;  /* 0x000000000c0079b9 */ /* 0x0007e40008040000 */
[----:B------:R3:W-:Y:S02]  /*0320*/  UTMACCTL.PF [UR8] ;  /* 0x00000000080079b9 */ /* 0x0007e40008040000 */
[----:B---3--:R-:W-:Y:S01]  /*0330*/  NOP ;  /* 0x0000000000007918 */ /* 0x008fe20000000000 */
.L_x_5:
[----:B------:R-:W-:Y:S05]  /*0340*/  BSYNC.RECONVERGENT B0 ;  /* 0x0000000000007941 */ /* 0x000fea0003800200 */
.L_x_4:
[----:B------:R-:W-:Y:S04]  /*0350*/  BSSY.RECONVERGENT B0, `(.L_x_6) ;  /* 0x000000a000007945 */ /* 0x000fe80003800200 */
        /* <DEDUP_REMOVED lines=9> */
.L_x_7:
[----:B------:R-:W-:Y:S05]  /*03f0*/  BSYNC.RECONVERGENT B0 ;  /* 0x0000000000007941 */ /* 0x000fea0003800200 */
.L_x_6:
[----:B------:R-:W3:Y:S01]  /*0400*/  LDCU.64 UR8, c[0x0][0x888] ;  /* 0x00011100ff0877ac */ /* 0x000ee20008000a00 */
[----:B------:R-:W-:Y:S02]  /*0410*/  UISETP.EQ.U32.AND UP1, UPT, UR6, URZ, UPT ;  /* 0x000000ff0600728c */ /* 0x000fe4000bf22070 */
[----:B------:R-:W-:Y:S02]  /*0420*/  UPLOP3.LUT UP5, UPT, UPT, UPT, UPT, 0x80, 0x8 ;  /* 0x000000000008789c */ /* 0x000fe40003faf070 */
[----:B---3--:R-:W-:-:S04]  /*0430*/  UISETP.NE.U32.AND UP0, UPT, UR8, URZ, UPT ;  /* 0x000000ff0800728c */ /* 0x008fc8000bf05070 */
[----:B------:R-:W-:-:S04]  /*0440*/  UISETP.NE.AND.EX UP0, UPT, UR9, URZ, UPT, UP0 ;  /* 0x000000ff0900728c */ /* 0x000fc8000bf05300 */
[----:B------:R-:W-:-:S04]  /*0450*/  UISETP.EQ.OR.EX UP2, UPT, UR7, URZ, !UP0, UP1 ;  /* 0x000000ff0700728c */ /* 0x000fc8000c742710 */
[----:B------:R-:W-:-:S05]  /*0460*/  UP2UR UR50, UPR, URZ, 0x4 ;  /* 0x00000004ff327883 */ /* 0x000fca0008000000 */
[----:B------:R-:W-:Y:S07]  /*0470*/  BRA.U !UP2, `(.L_x_8) ;  /* 0x000000010a207547 */ /* 0x000fee000b800000 */
[----:B------:R-:W-:Y:S01]  /*0480*/  UISETP.NE.U32.AND UP2, UPT, UR6, URZ, UPT ;  /* 0x000000ff0600728c */ /* 0x000fe2000bf45070 */
[----:B-----5:R-:W-:Y:S01]  /*0490*/  FSETP.NEU.AND P0, PT, R35, RZ, PT ;  /* 0x000000ff2300720b */ /* 0x020fe20003f0d000 */
[----:B------:R-:W-:Y:S02]  /*04a0*/  USEL UR6, URZ, 0xffffffff, UP0 ;  /* 0xffffffffff067887 */ /* 0x000fe40008000000 */
[----:B------:R-:W-:-:S10]  /*04b0*/  UISETP.NE.AND.EX UP2, UPT, UR7, URZ, UPT, UP2 ;  /* 0x000000ff0700728c */ /* 0x000fd4000bf45320 */
[----:B------:R-:W-:Y:S01]  /*04c0*/  VOTEU.ANY UP1, P0 ;  /* 0x0000000000ff7886 */ /* 0x000fe20000020100 */
[----:B------:R-:W-:-:S04]  /*04d0*/  @!UP2 USEL UR6, URZ, 0xffffffff, UP1 ;  /* 0xffffffffff06a887 */ /* 0x000fc80008800000 */
[----:B------:R-:W-:-:S04]  /*04e0*/  ULOP3.LUT UR6, UR6, 0x1, URZ, 0xc0, !UPT ;  /* 0x0000000106067892 */ /* 0x000fc8000f8ec0ff */
[----:B------:R-:W-:-:S11]  /*04f0*/  UISETP.NE.U32.AND UP5, UPT, UR6, 0x1, UPT ;  /* 0x000000010600788c */ /* 0x000fd6000bfa5070 */
.L_x_8:
[----:B------:R-:W3:Y:S01]  /*0500*/  SHFL.IDX PT, R0, R66, RZ, 0x1f ;  /* 0x00001fff42007589 */ /* 0x000ee200000e0000 */
[----:B------:R-:W-:-:S04]  /*0510*/  UISETP.NE.AND UP1, UPT, UR10, 0x2, UPT ;  /* 0x000000020a00788c */ /* 0x000fc8000bf25270 */
[----:B------:R-:W-:Y:S02]  /*0520*/  UISETP.EQ.AND UP2, UPT, UR5, URZ, !UP1 ;  /* 0x000000ff0500728c */ /* 0x000fe4000cf42270 */
[----:B------:R-:W-:-:S04]  /*0530*/  USEL UR6, URZ, 0x1, UP1 ;  /* 0x00000001ff067887 */ /* 0x000fc80008800000 */
[----:B------:R-:W-:Y:S02]  /*0540*/  PLOP3.LUT P5, PT, P1, PT, UP2, 0x80, 0x8 ;  /* 0x000000000008781c */ /* 0x000fe40000faf028 */
[----:B---3--:R-:W-:-:S13]  /*0550*/  ISETP.NE.AND P0, PT, R0, RZ, PT ;  /* 0x000000ff0000720c */ /* 0x008fda0003f05270 */
[----:B------:R-:W-:Y:S05]  /*0560*/  @P0 BRA `(.L_x_9) ;  /* 0x0000000000980947 */ /* 0x000fea0003800000 */
[----:B------:R-:W-:Y:S01]  /*0570*/  ELECT P0, URZ, PT ;  /* 0x0000000000ff782f */ /* 0x000fe20003800000 */
[----:B------:R-:W-:-:S12]  /*0580*/  BSSY.RECONVERGENT B0, `(.L_x_9) ;  /* 0x0000024000007945 */ /* 0x000fd80003800200 */
[----:B------:R-:W-:Y:S05]  /*0590*/  @!P0 BRA `(.L_x_10) ;  /* 0x0000000000888947 */ /* 0x000fea0003800000 */
[----:B------:R-:W-:Y:S01]  /*05a0*/  UMOV UR8, 0x400 ;  /* 0x0000040000087882 */ /* 0x000fe20000000000 */
[----:B------:R-:W-:Y:S01]  /*05b0*/  UMOV UR7, 0x1 ;  /* 0x0000000100077882 */ /* 0x000fe20000000000 */
[----:B------:R-:W-:Y:S02]  /*05c0*/  ULEA UR8, UR37, UR8, 0x18 ;  /* 0x0000000825087291 */ /* 0x000fe4000f8ec0ff */
[----:B------:R-:W-:-:S04]  /*05d0*/  UIADD3 UR12, UPT, UPT, -UR7, 0x100000, URZ ;  /* 0x00100000070c7890 */ /* 0x000fc8000fffe1ff */
[----:B------:R-:W-:Y:S02]  /*05e0*/  USHF.L.U32 UR13, UR12, 0xb, URZ ;  /* 0x0000000b0c0d7899 */ /* 0x000fe400080006ff */
[----:B------:R-:W-:Y:S01]  /*05f0*/  USHF.L.U32 UR12, UR12, 0x1, URZ ;  /* 0x000000010c0c7899 */ /* 0x000fe200080006ff */
[----:B------:R-:W3:Y:S11]  /*0600*/  FENCE.VIEW.ASYNC.S ;  /* 0x00000000000073c6 */ /* 0x000ef60000000000 */
[----:B---3--:R3:W4:Y:S01]  /*0610*/  SYNCS.EXCH.64 URZ, [UR8], UR12 ;  /* 0x0000000c08ff75b2 */ /* 0x0087220008000100 */
[----:B------:R3:W1:Y:S01]  /*0620*/  SYNCS.EXCH.64 URZ, [UR8+0x68], UR12 ;  /* 0x0000680c08ff75b2 */ /* 0x0006620008000100 */
        /* <DEDUP_REMOVED lines=23> */
[----:B------:R3:W1:Y:S02]  /*07a0*/  SYNCS.EXCH.64 URZ, [UR8+0xc8], UR12 ;  /* 0x0000c80c08ff75b2 */ /* 0x0006640008000100 */
[----:B---34-:R-:W-:Y:S01]  /*07b0*/  NOP ;  /* 0x0000000000007918 */ /* 0x018fe20000000000 */
.L_x_10:
[----:B------:R-:W-:Y:S05]  /*07c0*/  BSYNC.RECONVERGENT B0 ;  /* 0x0000000000007941 */ /* 0x000fea0003800200 */
.L_x_9:
[----:B------:R-:W3:Y:S01]  /*07d0*/  SHFL.IDX PT, R0, R66, RZ, 0x1f ;  /* 0x00001fff42007589 */ /* 0x000ee200000e0000 */
[----:B------:R-:W-:Y:S01]  /*07e0*/  NOP ;  /* 0x0000000000007918 */ /* 0x000fe20000000000 */
[----:B---3--:R-:W-:-:S13]  /*07f0*/  ISETP.NE.AND P0, PT, R0, 0x1, PT ;  /* 0x000000010000780c */ /* 0x008fda0003f05270 */
[----:B------:R-:W-:Y:S05]  /*0800*/  @P0 BRA `(.L_x_11) ;  /* 0x0000000000540947 */ /* 0x000fea0003800000 */
[----:B------:R-:W-:Y:S01]  /*0810*/  UMOV UR9, 0x400 ;  /* 0x0000040000097882 */ /* 0x000fe20000000000 */
[----:B------:R-:W-:Y:S01]  /*0820*/  UMOV UR8, 0x20 ;  /* 0x0000002000087882 */ /* 0x000fe20000000000 */
[----:B------:R-:W-:Y:S01]  /*0830*/  UMOV UR7, 0x80 ;  /* 0x0000008000077882 */ /* 0x000fe20000000000 */
[----:B------:R-:W-:Y:S02]  /*0840*/  ULEA UR9, UR37, UR9, 0x18 ;  /* 0x0000000925097291 */ /* 0x000fe4000f8ec0ff */
[----:B------:R-:W-:-:S04]  /*0850*/  UIADD3 UR12, UPT, UPT, -UR8, 0x100000, URZ ;  /* 0x00100000080c7890 */ /* 0x000fc8000fffe1ff */
[----:B------:R-:W-:Y:S02]  /*0860*/  USHF.L.U32 UR13, UR12, 0xb, URZ ;  /* 0x0000000b0c0d7899 */ /* 0x000fe400080006ff */
[----:B------:R-:W-:Y:S02]  /*0870*/  USHF.L.U32 UR12, UR12, 0x1, URZ ;  /* 0x000000010c0c7899 */ /* 0x000fe400080006ff */
[----:B------:R-:W-:-:S04]  /*0880*/  UIADD3 UR14, UPT, UPT, -UR7, 0x100000, URZ ;  /* 0x00100000070e7890 */ /* 0x000fc8000fffe1ff */
[----:B------:R-:W-:Y:S02]  /*0890*/  USHF.L.U32 UR15, UR14, 0xb, URZ ;  /* 0x0000000b0e0f7899 */ /* 0x000fe400080006ff */
[----:B------:R-:W-:Y:S01]  /*08a0*/  USHF.L.U32 UR14, UR14, 0x1, URZ ;  /* 0x000000010e0e7899 */ /* 0x000fe200080006ff */
[----:B------:R-:W-:Y:S01]  /*08b0*/  ELECT P0, URZ, PT ;  /* 0x0000000000ff782f */ /* 0x000fe20003800000 */
[----:B------:R-:W3:Y:S02]  /*08c0*/  FENCE.VIEW.ASYNC.S ;  /* 0x00000000000073c6 */ /* 0x000ee40000000000 */
[----:B---3--:R3:W4:Y:S08]  /*08d0*/  SYNCS.EXCH.64 URZ, [UR9+0xd0], UR12 ;  /* 0x0000d00c09ff75b2 */ /* 0x0087300008000100 */
[----:B------:R3:W1:Y:S01]  /*08e0*/  SYNCS.EXCH.64 URZ, [UR9+0xf0], UR14 ;  /* 0x0000f00e09ff75b2 */ /* 0x0006620008000100 */
[----:B------:R3:W1:Y:S01]  /*08f0*/  SYNCS.EXCH.64 URZ, [UR9+0xd8], UR12 ;  /* 0x0000d80c09ff75b2 */ /* 0x0006620008000100 */
[----:B------:R3:W1:Y:S01]  /*0900*/  SYNCS.EXCH.64 URZ, [UR9+0xf8], UR14 ;  /* 0x0000f80e09ff75b2 */ /* 0x0006620008000100 */
[----:B------:R3:W1:Y:S01]  /*0910*/  SYNCS.EXCH.64 URZ, [UR9+0xe0], UR12 ;  /* 0x0000e00c09ff75b2 */ /* 0x0006620008000100 */
[----:B------:R3:W1:Y:S01]  /*0920*/  SYNCS.EXCH.64 URZ, [UR9+0x100], UR14 ;  /* 0x0001000e09ff75b2 */ /* 0x0006620008000100 */
[----:B------:R3:W1:Y:S01]  /*0930*/  SYNCS.EXCH.64 URZ, [UR9+0xe8], UR12 ;  /* 0x0000e80c09ff75b2 */ /* 0x0006620008000100 */
[----:B------:R3:W1:Y:S01]  /*0940*/  SYNCS.EXCH.64 URZ, [UR9+0x108], UR14 ;  /* 0x0001080e09ff75b2 */ /* 0x0006620008000100 */
[----:B------:R-:W-:Y:S01]  /*0950*/  NOP ;  /* 0x0000000000007918 */ /* 0x000fe20000000000 */
.L_x_11:
[----:B------:R-:W2:Y:S01]  /*0960*/  SHFL.IDX PT, R0, R66, RZ, 0x1f ;  /* 0x00001fff42007589 */ /* 0x000ea200000e0000 */
[----:B------:R-:W-:Y:S01]  /*0970*/  NOP ;  /* 0x0000000000007918 */ /* 0x000fe20000000000 */
[----:B--2---:R-:W-:-:S13]  /*0980*/  ISETP.NE.AND P0, PT, R0, 0x3, PT ;  /* 0x000000030000780c */ /* 0x004fda0003f05270 */
[----:B------:R-:W-:Y:S05]  /*0990*/  @P0 BRA `(.L_x_12) ;  /* 0x00000000002c0947 */ /* 0x000fea0003800000 */
[----:B------:R-:W-:Y:S01]  /*09a0*/  UMOV UR8, 0x400 ;  /* 0x0000040000087882 */ /* 0x000fe20000000000 */
[----:B------:R-:W-:Y:S01]  /*09b0*/  UMOV UR7, 0x20 ;  /* 0x0000002000077882 */ /* 0x000fe20000000000 */
[----:B------:R-:W-:Y:S02]  /*09c0*/  ULEA UR8, UR37, UR8, 0x18 ;  /* 0x0000000825087291 */ /* 0x000fe4000f8ec0ff */
[----:B---3--:R-:W-:-:S04]  /*09d0*/  UIADD3 UR12, UPT, UPT, -UR7, 0x100000, URZ ;  /* 0x00100000070c7890 */ /* 0x008fc8000fffe1ff */
[----:B------:R-:W-:Y:S02]  /*09e0*/  USHF.L.U32 UR13, UR12, 0xb, URZ ;  /* 0x0000000b0c0d7899 */ /* 0x000fe400080006ff */
[----:B------:R-:W-:Y:S01]  /*09f0*/  USHF.L.U32 UR12, UR12, 0x1, URZ ;  /* 0x000000010c0c7899 */ /* 0x000fe200080006ff */
[----:B------:R-:W-:Y:S01]  /*0a00*/  ELECT P0, URZ, PT ;  /* 0x0000000000ff782f */ /* 0x000fe20003800000 */
[----:B------:R-:W2:Y:S10]  /*0a10*/  FENCE.VIEW.ASYNC.S ;  /* 0x00000000000073c6 */ /* 0x000eb40000000000 */
[----:B--2---:R2:W3:Y:S01]  /*0a20*/  SYNCS.EXCH.64 URZ, [UR8+0x110], UR12 ;  /* 0x0001100c08ff75b2 */ /* 0x0044e20008000100 */
[----:B------:R2:W1:Y:S01]  /*0a30*/  SYNCS.EXCH.64 URZ, [UR8+0x118], UR12 ;  /* 0x0001180c08ff75b2 */ /* 0x0004620008000100 */
[----:B------:R-:W-:Y:S01]  /*0a40*/  NOP ;  /* 0x0000000000007918 */ /* 0x000fe20000000000 */
.L_x_12:
[----:B------:R-:W4:Y:S01]  /*0a50*/  SHFL.IDX PT, R0, R66, RZ, 0x1f ;  /* 0x00001fff42007589 */ /* 0x000f2200000e0000 */
[----:B------:R-:W-:Y:S01]  /*0a60*/  NOP ;  /* 0x0000000000007918 */ /* 0x000fe20000000000 */
[----:B----4-:R-:W-:-:S13]  /*0a70*/  ISETP.NE.AND P0, PT, R0, 0x4, PT ;  /* 0x000000040000780c */ /* 0x010fda0003f05270 */
[----:B------:R-:W-:Y:S05]  /*0a80*/  @P0 BRA `(.L_x_13) ;  /* 0x0000000000480947 */ /* 0x000fea0003800000 */
[----:B---3--:R-:W-:Y:S01]  /*0a90*/  UMOV UR9, 0x1e0 ;  /* 0x000001e000097882 */ /* 0x008fe20000000000 */
[----:B--2---:R-:W-:Y:S01]  /*0aa0*/  UMOV UR8, 0x400 ;  /* 0x0000040000087882 */ /* 0x004fe20000000000 */
[----:B------:R-:W-:Y:S01]  /*0ab0*/  USEL UR9, UR9, 0x1a0, UP5 ;  /* 0x000001a009097887 */ /* 0x000fe2000a800000 */
        /* <DEDUP_REMOVED lines=9> */
[----:B------:R-:W2:Y:S02]  /*0b50*/  FENCE.VIEW.ASYNC.S ;  /* 0x00000000000073c6 */ /* 0x000ea40000000000 */
[----:B--2---:R4:W2:Y:S08]  /*0b60*/  SYNCS.EXCH.64 URZ, [UR8+0x120], UR12 ;  /* 0x0001200c08ff75b2 */ /* 0x0048b00008000100 */
[----:B------:R4:W3:Y:S01]  /*0b70*/  SYNCS.EXCH.64 URZ, [UR8+0x130], UR14 ;  /* 0x0001300e08ff75b2 */ /* 0x0008e20008000100 */
[----:B------:R4:W1:Y:S01]  /*0b80*/  SYNCS.EXCH.64 URZ, [UR8+0x128], UR12 ;  /* 0x0001280c08ff75b2 */ /* 0x0008620008000100 */
[----:B------:R4:W1:Y:S02]  /*0b90*/  SYNCS.EXCH.64 URZ, [UR8+0x138], UR14 ;  /* 0x0001380e08ff75b2 */ /* 0x0008640008000100 */
[----:B----4-:R-:W-:Y:S01]  /*0ba0*/  NOP ;  /* 0x0000000000007918 */ /* 0x010fe20000000000 */
.L_x_13:
[----:B------:R-:W4:Y:S01]  /*0bb0*/  SHFL.IDX PT, R0, R66, RZ, 0x1f ;  /* 0x00001fff42007589 */ /* 0x000f2200000e0000 */
[----:B------:R-:W-:Y:S01]  /*0bc0*/  NOP ;  /* 0x0000000000007918 */ /* 0x000fe20000000000 */
[----:B----4-:R-:W-:-:S13]  /*0bd0*/  ISETP.NE.AND P0, PT, R0, 0x5, PT ;  /* 0x000000050000780c */ /* 0x010fda0003f05270 */
[----:B------:R-:W-:Y:S05]  /*0be0*/  @P0 BRA `(.L_x_14) ;  /* 0x0000000000540947 */ /* 0x000fea0003800000 */
[----:B---3--:R-:W-:Y:S01]  /*0bf0*/  UMOV UR9, 0x400 ;  /* 0x0000040000097882 */ /* 0x008fe20000000000 */
[----:B--2---:R-:W-:Y:S01]  /*0c00*/  UMOV UR8, 0x1 ;  /* 0x0000000100087882 */ /* 0x004fe20000000000 */
        /* <DEDUP_REMOVED lines=13> */
[----:B------:R4:W1:Y:S01]  /*0ce0*/  SYNCS.EXCH.64 URZ, [UR9+0x168], UR14 ;  /* 0x0001680e09ff75b2 */ /* 0x0008620008000100 */
[----:B------:R4:W1:Y:S01]  /*0cf0*/  SYNCS.EXCH.64 URZ, [UR9+0x150], UR12 ;  /* 0x0001500c09ff75b2 */ /* 0x0008620008000100 */
[----:B------:R4:W1:Y:S01]  /*0d00*/  SYNCS.EXCH.64 URZ, [UR9+0x170], UR14 ;  /* 0x0001700e09ff75b2 */ /* 0x0008620008000100 */
[----:B------:R4:W1:Y:S01]  /*0d10*/  SYNCS.EXCH.64 URZ, [UR9+0x158], UR12 ;  /* 0x0001580c09ff75b2 */ /* 0x0008620008000100 */
[----:B------:R4:W1:Y:S02]  /*0d20*/  SYNCS.EXCH.64 URZ, [UR9+0x178], UR14 ;  /* 0x0001780e09ff75b2 */ /* 0x0008640008000100 */
[----:B----4-:R-:W-:Y:S01]  /*0d30*/  NOP ;  /* 0x0000000000007918 */ /* 0x010fe20000000000 */
.L_x_14:
[----:B------:R-:W4:Y:S01]  /*0d40*/  SHFL.IDX PT, R0, R66, RZ, 0x1f ;  /* 0x00001fff42007589 */ /* 0x000f2200000e0000 */
[----:B------:R-:W-:Y:S01]  /*0d50*/  ISETP.NE.OR P1, PT, RZ, UR10, !P1 ;  /* 0x0000000aff007c0c */ /* 0x000fe2000cf25670 */
[----:B------:R-:W-:Y:S01]  /*0d60*/  NOP ;  /* 0x0000000000007918 */ /* 0x000fe20000000000 */
[----:B----4-:R-:W-:-:S13]  /*0d70*/  ISETP.NE.AND P0, PT, R0, 0x3, PT ;  /* 0x000000030000780c */ /* 0x010fda0003f05270 */
[----:B------:R-:W-:Y:S05]  /*0d80*/  @P0 BRA `(.L_x_15) ;  /* 0x0000000000340947 */ /* 0x000fea0003800000 */
[----:B--2---:R-:W-:Y:S01]  /*0d90*/  UMOV UR8, 0x400 ;  /* 0x0000040000087882 */ /* 0x004fe20000000000 */
[----:B------:R-:W-:Y:S01]  /*0da0*/  UMOV UR7, 0x20 ;  /* 0x0000002000077882 */ /* 0x000fe20000000000 */
[----:B------:R-:W-:Y:S02]  /*0db0*/  ULEA UR8, UR37, UR8, 0x18 ;  /* 0x0000000825087291 */ /* 0x000fe4000f8ec0ff */
[----:B---3--:R-:W-:-:S04]  /*0dc0*/  UIADD3 UR12, UPT, UPT, -UR7, 0x100000, URZ ;  /* 0x00100000070c7890 */ /* 0x008fc8000fffe1ff */
[----:B------:R-:W-:Y:S02]  /*0dd0*/  USHF.L.U32 UR13, UR12, 0xb, URZ ;  /* 0x0000000b0c0d7899 */ /* 0x000fe400080006ff */
[----:B------:R-:W-:Y:S01]  /*0de0*/  USHF.L.U32 UR12, UR12, 0x1, URZ ;  /* 0x000000010c0c7899 */ /* 0x000fe200080006ff */
[----:B------:R-:W-:Y:S01]  /*0df0*/  ELECT P0, URZ, PT ;  /* 0x0000000000ff782f */ /* 0x000fe20003800000 */
[----:B------:R-:W2:Y:S10]  /*0e00*/  FENCE.VIEW.ASYNC.S ;  /* 0x00000000000073c6 */ /* 0x000eb40000000000 */
[----:B--2---:R4:W2:Y:S01]  /*0e10*/  SYNCS.EXCH.64 URZ, [UR8+0x180], UR12 ;  /* 0x0001800c08ff75b2 */ /* 0x0048a20008000100 */
[----:B------:R4:W3:Y:S01]  /*0e20*/  SYNCS.EXCH.64 URZ, [UR8+0x190], UR12 ;  /* 0x0001900c08ff75b2 */ /* 0x0008e20008000100 */
[----:B------:R4:W1:Y:S01]  /*0e30*/  SYNCS.EXCH.64 URZ, [UR8+0x188], UR12 ;  /* 0x0001880c08ff75b2 */ /* 0x0008620008000100 */
[----:B------:R4:W1:Y:S02]  /*0e40*/  SYNCS.EXCH.64 URZ, [UR8+0x198], UR12 ;  /* 0x0001980c08ff75b2 */ /* 0x0008640008000100 */
[----:B----4-:R-:W-:Y:S01]  /*0e50*/  NOP ;  /* 0x0000000000007918 */ /* 0x010fe20000000000 */
.L_x_15:
[----:B------:R-:W-:Y:S01]  /*0e60*/  VOTEU.ALL UP1, P1 ;  /* 0x0000000000ff7886 */ /* 0x000fe20000820000 */
[----:B--2---:R-:W2:Y:S01]  /*0e70*/  LDCU UR8, c[0x0][0x36c] ;  /* 0x00006d80ff0877ac */ /* 0x004ea20008000800 */
[----:B------:R-:W-:Y:S01]  /*0e80*/  NOP ;  /* 0x0000000000007918 */ /* 0x000fe20000000000 */
[----:B------:R-:W-:Y:S01]  /*0e90*/  LOP3.LUT R10, R72, 0x1f, RZ, 0xc0, !PT ;  /* 0x0000001f480a7812 */ /* 0x000fe200078ec0ff */
[----:B---3--:R-:W-:Y:S01]  /*0ea0*/  UMOV UR12, 0x20 ;  /* 0x00000020000c7882 */ /* 0x008fe20000000000 */
[----:B------:R-:W-:Y:S01]  /*0eb0*/  @!UP1 UMOV UR7, 0x400 ;  /* 0x0000040000079882 */ /* 0x000fe20000000000 */
[----:B------:R-:W-:-:S04]  /*0ec0*/  @!UP1 UIADD3 UR12, UPT, UPT, -UR12, 0x100000, URZ ;  /* 0x001000000c0c9890 */ /* 0x000fc8000fffe1ff */
[----:B------:R-:W-:Y:S02]  /*0ed0*/  @!UP1 USHF.L.U32 UR13, UR12, 0xb, URZ ;  /* 0x0000000b0c0d9899 */ /* 0x000fe400080006ff */
[----:B------:R-:W-:Y:S02]  /*0ee0*/  @!UP1 USHF.L.U32 UR12, UR12, 0x1, URZ ;  /* 0x000000010c0c9899 */ /* 0x000fe400080006ff */
[----:B------:R-:W-:Y:S01]  /*0ef0*/  @!UP1 ULEA UR7, UR37, UR7, 0x18 ;  /* 0x0000000725079291 */ /* 0x000fe2000f8ec0ff */
[----:B------:R-:W-:Y:S01]  /*0f00*/  VOTEU.ALL UP1, P1 ;  /* 0x0000000000ff7886 */ /* 0x000fe20000820000 */
[----:B------:R-:W-:Y:S01]  /*0f10*/  UISETP.NE.AND UP4, UPT, UR10, URZ, UPT ;  /* 0x000000ff0a00728c */ /* 0x000fe2000bf85270 */
[----:B------:R-:W3:Y:S09]  /*0f20*/  FENCE.VIEW.ASYNC.S ;  /* 0x00000000000073c6 */ /* 0x000ef20000000000 */
[----:B---3--:R3:W4:Y:S01]  /*0f30*/  @!UP1 SYNCS.EXCH.64 URZ, [UR7+0x1a0], UR12 ;  /* 0x0001a00c07ff95b2 */ /* 0x0087220008000100 */
[----:B--2---:R-:W-:-:S09]  /*0f40*/  UISETP.EQ.U32.AND UP1, UPT, UR8, 0x1, UPT ;  /* 0x000000010800788c */ /* 0x004fd2000bf22070 */
[----:B------:R-:W-:Y:S05]  /*0f50*/  BRA.U !UP1, `(.L_x_16) ;  /* 0x0000000109087547 */ /* 0x000fea000b800000 */
[----:B-1--4-:R-:W-:Y:S01]  /*0f60*/  UCGABAR_ARV ;  /* 0x00000000000079c7 */ /* 0x012fe20008000000 */
[----:B------:R-:W-:Y:S05]  /*0f70*/  BRA `(.L_x_17) ;  /* 0x0000000000047947 */ /* 0x000fea0003800000 */
.L_x_16:
[----:B-1--4-:R-:W-:Y:S01]  /*0f80*/  NOP ;  /* 0x0000000000007918 */ /* 0x012fe20000000000 */
.L_x_17:
[----:B------:R-:W1:Y:S01]  /*0f90*/  S2R R11, SR_CTAID.X ;  /* 0x00000000000b7919 */ /* 0x000e620000002500 */
[----:B------:R-:W-:-:S05]  /*0fa0*/  CS2R.32 R60, SR_CgaSize ;  /* 0x00000000003c7805 */ /* 0x000fca0000008a00 */
[----:B------:R-:W-:-:S05]  /*0fb0*/  IMAD R60, R60, -0xa0, RZ ;  /* 0xffffff603c3c7824 */ /* 0x000fca00078e02ff */
[----:B------:R-:W-:-:S14]  /*0fc0*/  R2UR UR8, R60 ;  /* 0x000000003c0872ca */ /* 0x000fdc00000e0000 */
[----:B------:R-:W2:Y:S01]  /*0fd0*/  LDCU UR8, c[0x0][UR8+0x2b0] ;  /* 0x00005600080877ac */ /* 0x000ea20008000800 */
[----:B------:R-:W-:-:S05]  /*0fe0*/  CS2R.32 R0, SR_CgaSize ;  /* 0x0000000000007805 */ /* 0x000fca0000008a00 */
[----:B------:R-:W-:-:S06]  /*0ff0*/  IMAD R0, R0, -0xa0, RZ ;  /* 0xffffff6000007824 */ /* 0x000fcc00078e02ff */
[----:B------:R-:W4:Y:S01]  /*1000*/  LDC R0, c[0x0][R0+0x2a0] ;  /* 0x0000a80000007b82 */ /* 0x000f220000000800 */
[----:B------:R-:W-:Y:S01]  /*1010*/  PRMT R8, RZ, 0x7610, R8 ;  /* 0x00007610ff087816 */ /* 0x000fe20000000008 */
[----:B------:R-:W2:Y:S01]  /*1020*/  S2R R20, SR_CTAID.Y ;  /* 0x0000000000147919 */ /* 0x000ea20000002600 */
[----:B------:R-:W-:-:S05]  /*1030*/  CS2R.32 R60, SR_CgaSize ;  /* 0x00000000003c7805 */ /* 0x000fca0000008a00 */
[----:B------:R-:W-:-:S05]  /*1040*/  IMAD R60, R60, -0xa0, RZ ;  /* 0xffffff603c3c7824 */ /* 0x000fca00078e02ff */
[----:B---3--:R-:W-:-:S14]  /*1050*/  R2UR UR7, R60 ;  /* 0x000000003c0772ca */ /* 0x008fdc00000e0000 */
[----:B------:R-:W3:Y:S01]  /*1060*/  LDCU UR7, c[0x0][UR7+0x2b4] ;  /* 0x00005680070777ac */ /* 0x000ee20008000800 */
[----:B------:R-:W-:Y:S01]  /*1070*/  UISETP.NE.AND UP2, UPT, UR10, 0x2, UPT ;  /* 0x000000020a00788c */ /* 0x000fe2000bf45270 */
[----:B------:R-:W2:Y:S01]  /*1080*/  LDC R9, c[0x0][0xb24] ;  /* 0x0002c900ff097b82 */ /* 0x000ea20000000800 */
[----:B------:R-:W-:-:S05]  /*1090*/  CS2R.32 R58, SR_CgaSize ;  /* 0x00000000003a7805 */ /* 0x000fca0000008a00 */
[----:B------:R-:W-:-:S06]  /*10a0*/  IMAD R58, R58, -0xa0, RZ ;  /* 0xffffff603a3a7824 */ /* 0x000fcc00078e02ff */
[----:B------:R-:W4:Y:S08]  /*10b0*/  LDC R58, c[0x0][R58+0x2a4] ;  /* 0x0000a9003a3a7b82 */ /* 0x000f300000000800 */
[----:B------:R-:W4:Y:S01]  /*10c0*/  LDC R26, c[0x0][0xb24] ;  /* 0x0002c900ff1a7b82 */ /* 0x000f220000000800 */
[----:B-1----:R-:W-:Y:S01]  /*10d0*/  I2FP.F32.U32 R4, R11 ;  /* 0x0000000b00047245 */ /* 0x002fe20000201000 */
[----:B------:R-:W-:-:S06]  /*10e0*/  IMAD.MOV.U32 R21, RZ, RZ, R11 ;  /* 0x000000ffff157224 */ /* 0x000fcc00078e000b */
[----:B------:R-:W1:Y:S01]  /*10f0*/  S2UR UR36, SR_CTAID.Z ;  /* 0x00000000002479c3 */ /* 0x000e620000002700 */
[----:B--2---:R-:W-:Y:S02]  /*1100*/  ISETP.GE.AND P0, PT, R9, 0x1, PT ;  /* 0x000000010900780c */ /* 0x004fe40003f06270 */
[----:B------:R-:W-:Y:S01]  /*1110*/  I2FP.F32.U32 R2, R20 ;  /* 0x0000001400027245 */ /* 0x000fe20000201000 */
[----:B------:R-:W-:-:S04]  /*1120*/  FMUL R4, R4, UR8 ;  /* 0x0000000804047c20 */ /* 0x000fc80008400000 */
[----:B---3--:R-:W-:Y:S01]  /*1130*/  FMUL R2, R2, UR7 ;  /* 0x0000000702027c20 */ /* 0x008fe20008400000 */
[----:B------:R-:W2:Y:S01]  /*1140*/  F2I.U32.TRUNC.NTZ R60, R4 ;  /* 0x00000004003c7305 */ /* 0x000ea2000020f000 */
[----:B------:R-:W3:Y:S07]  /*1150*/  LDCU UR7, c[0x0][0xb30] ;  /* 0x00016600ff0777ac */ /* 0x000eee0008000800 */
[----:B------:R-:W1:Y:S01]  /*1160*/  F2I.U32.TRUNC.NTZ R3, R2 ;  /* 0x0000000200037305 */ /* 0x000e62000020f000 */
[----:B--2---:R-:W-:-:S04]  /*1170*/  IMAD.MOV R60, RZ, RZ, -R60 ;  /* 0x000000ffff3c7224 */ /* 0x004fc800078e0a3c */
[----:B----4-:R-:W-:Y:S01]  /*1180*/  IMAD R60, R0, R60, R11 ;  /* 0x0000003c003c7224 */ /* 0x010fe200078e020b */
[----:B------:R-:W-:Y:S01]  /*1190*/  PRMT R0, RZ, 0x7610, R0 ;  /* 0x00007610ff007816 */ /* 0x000fe20000000000 */
[----:B---3--:R-:W-:Y:S01]  /*11a0*/  UISETP.NE.AND UP3, UPT, UR7, 0x1, UPT ;  /* 0x000000010700788c */ /* 0x008fe2000bf65270 */
[----:B-1----:R-:W-:-:S05]  /*11b0*/  IADD3 R3, PT, PT, -R3, RZ, RZ ;  /* 0x000000ff03037210 */ /* 0x002fca0007ffe1ff */
[----:B------:R-:W-:Y:S01]  /*11c0*/  IMAD R58, R58, R3, R20 ;  /* 0x000000033a3a7224 */ /* 0x000fe200078e0214 */
[----:B------:R-:W-:Y:S06]  /*11d0*/  BRA.U UP4, `(.L_x_18) ;  /* 0x0000000104247547 */ /* 0x000fec000b800000 */
[----:B------:R-:W-:Y:S01]  /*11e0*/  ISETP.NE.AND P1, PT, R58, RZ, PT ;  /* 0x000000ff3a00720c */ /* 0x000fe20003f25270 */
[----:B------:R-:W-:Y:S01]  /*11f0*/  IMAD.MOV.U32 R0, RZ, RZ, 0x3 ;  /* 0x00000003ff007424 */ /* 0x000fe200078e00ff */
[C---:B------:R-:W-:Y:S02]  /*1200*/  LOP3.LUT R3, R60.reuse, 0xfffffffe, RZ, 0xc0, !PT ;  /* 0xfffffffe3c037812 */ /* 0x040fe400078ec0ff */
[----:B------:R-:W-:Y:S02]  /*1210*/  ISETP.LT.U32.OR P1, PT, R60, 0x2, !P1 ;  /* 0x000000023c00780c */ /* 0x000fe40004f21470 */
[----:B------:R-:W-:Y:S02]  /*1220*/  SHF.L.U32 R0, R0, R3, RZ ;  /* 0x0000000300007219 */ /* 0x000fe400000006ff */
[----:B------:R-:W-:Y:S02]  /*1230*/  SEL R5, RZ, 0x1, !P1 ;  /* 0x00000001ff057807 */ /* 0x000fe40004800000 */
[----:B------:R-:W-:-:S05]  /*1240*/  SEL R2, RZ, 0x2, !P1 ;  /* 0x00000002ff027807 */ /* 0x000fca0004800000 */
[----:B------:R-:W-:-:S05]  /*1250*/  IMAD.IADD R2, R5, 0x1, R2 ;  /* 0x0000000105027824 */ /* 0x000fca00078e0202 */
[----:B------:R-:W-:Y:S02]  /*1260*/  PRMT R8, R2, 0x7610, R8 ;  /* 0x0000761002087816 */ /* 0x000fe40000000008 */
.L_x_18:
[----:B------:R-:W-:Y:S05]  /*1270*/  @!P0 BRA `(.L_x_19) ;  /* 0x0000000000b88947 */ /* 0x000fea0003800000 */
[----:B------:R-:W1:Y:S01]  /*1280*/  LDC.64 R4, c[0x0][0xb18] ;  /* 0x0002c600ff047b82 */ /* 0x000e620000000a00 */
[----:B------:R-:W-:-:S07]  /*1290*/  ISETP.NE.AND P0, PT, R9, 0x1, PT ;  /* 0x000000010900780c */ /* 0x000fce0003f05270 */
[----:B------:R-:W2:Y:S08]  /*12a0*/  LDC R14, c[0x0][0xb0c] ;  /* 0x0002c300ff0e7b82 */ /* 0x000eb00000000800 */
[----:B------:R-:W3:Y:S08]  /*12b0*/  LDC R13, c[0x0][0x370] ;  /* 0x0000dc00ff0d7b82 */ /* 0x000ef00000000800 */
[----:B------:R-:W4:Y:S01]  /*12c0*/  LDC R16, c[0x0][0x374] ;  /* 0x0000dd00ff107b82 */ /* 0x000f220000000800 */
[----:B-1----:R-:W-:-:S07]  /*12d0*/  ISETP.NE.AND P1, PT, R4, 0x1, PT ;  /* 0x000000010400780c */ /* 0x002fce0003f25270 */
[----:B------:R-:W3:Y:S01]  /*12e0*/  LDC.64 R6, c[0x0][0xb10] ;  /* 0x0002c400ff067b82 */ /* 0x000ee20000000a00 */
[----:B--2---:R-:W-:-:S07]  /*12f0*/  ISETP.NE.AND P2, PT, R14, 0x1, PT ;  /* 0x000000010e00780c */ /* 0x004fce0003f45270 */
[----:B------:R-:W1:Y:S08]  /*1300*/  LDC R12, c[0x0][0xb20] ;  /* 0x0002c800ff0c7b82 */ /* 0x000e700000000800 */
[----:B------:R-:W2:Y:S01]  /*1310*/  LDC.64 R2, c[0x0][0xb28] ;  /* 0x0002ca00ff027b82 */ /* 0x000ea20000000a00 */
[----:B----4-:R-:W-:-:S04]  /*1320*/  IMAD.HI.U32 R15, R16, R5, RZ ;  /* 0x00000005100f7227 */ /* 0x010fc800078e00ff */
[----:B------:R-:W-:-:S04]  /*1330*/  IMAD.HI.U32 R5, R20, R5, RZ ;  /* 0x0000000514057227 */ /* 0x000fc800078e00ff */
[----:B---3--:R-:W-:-:S04]  /*1340*/  IMAD.HI.U32 R18, R13, R6, RZ ;  /* 0x000000060d127227 */ /* 0x008fc800078e00ff */
[C---:B------:R-:W-:Y:S01]  /*1350*/  IMAD.HI.U32 R22, R11.reuse, R6, RZ ;  /* 0x000000060b167227 */ /* 0x040fe200078e00ff */
[-C--:B------:R-:W-:Y:S02]  /*1360*/  @P2 SHF.R.U32.HI R13, RZ, R7.reuse, R18 ;  /* 0x00000007ff0d2219 */ /* 0x080fe40000011612 */
[-C--:B-1----:R-:W-:Y:S02]  /*1370*/  @P1 SHF.R.U32.HI R16, RZ, R12.reuse, R15 ;  /* 0x0000000cff101219 */ /* 0x082fe4000001160f */
[----:B------:R-:W-:Y:S02]  /*1380*/  SHF.R.U32.HI R5, RZ, R12, R5 ;  /* 0x0000000cff057219 */ /* 0x000fe40000011605 */
[----:B------:R-:W-:Y:S02]  /*1390*/  SHF.R.U32.HI R22, RZ, R7, R22 ;  /* 0x00000007ff167219 */ /* 0x000fe40000011616 */
[----:B------:R-:W-:Y:S01]  /*13a0*/  SEL R5, R20, R5, !P1 ;  /* 0x0000000514057207 */ /* 0x000fe20004800000 */
[----:B--2---:R-:W-:Y:S01]  /*13b0*/  IMAD.HI.U32 R18, R16, R2, RZ ;  /* 0x0000000210127227 */ /* 0x004fe200078e00ff */
[----:B------:R-:W-:-:S02]  /*13c0*/  SEL R21, R11, R22, !P2 ;  /* 0x000000160b157207 */ /* 0x000fc40005000000 */
[----:B------:R-:W-:Y:S01]  /*13d0*/  IADD3 R7, PT, PT, -R5, RZ, RZ ;  /* 0x000000ff05077210 */ /* 0x000fe20007ffe1ff */
[----:B------:R-:W-:Y:S01]  /*13e0*/  IMAD.HI.U32 R6, R13, R2, RZ ;  /* 0x000000020d067227 */ /* 0x000fe200078e00ff */
[----:B------:R-:W-:-:S03]  /*13f0*/  @P0 SHF.R.U32.HI R16, RZ, R3, R18 ;  /* 0x00000003ff100219 */ /* 0x000fc60000011612 */
[----:B------:R-:W-:Y:S01]  /*1400*/  IMAD R7, R4, R7, R20 ;  /* 0x0000000704077224 */ /* 0x000fe200078e0214 */
[----:B------:R-:W-:Y:S01]  /*1410*/  @P0 SHF.R.U32.HI R13, RZ, R3, R6 ;  /* 0x00000003ff0d0219 */ /* 0x000fe20000011606 */
[----:B------:R-:W-:-:S04]  /*1420*/  IMAD R16, R16, R9, RZ ;  /* 0x0000000910107224 */ /* 0x000fc800078e02ff */
[----:B------:R-:W-:Y:S01]  /*1430*/  IMAD R6, R13, R9, RZ ;  /* 0x000000090d067224 */ /* 0x000fe200078e02ff */
[----:B------:R-:W-:-:S04]  /*1440*/  ISETP.GE.AND P1, PT, R5, R16, PT ;  /* 0x000000100500720c */ /* 0x000fc80003f26270 */
[----:B------:R-:W-:Y:S01]  /*1450*/  ISETP.GE.OR P1, PT, R21, R6, P1 ;  /* 0x000000061500720c */ /* 0x000fe20000f26670 */
[----:B------:R-:W-:-:S05]  /*1460*/  IMAD.HI.U32 R6, R5, R2, RZ ;  /* 0x0000000205067227 */ /* 0x000fca00078e00ff */
[----:B------:R-:W-:-:S04]  /*1470*/  SHF.R.U32.HI R6, RZ, R3, R6 ;  /* 0x00000003ff067219 */ /* 0x000fc80000011606 */
[----:B------:R-:W-:-:S03]  /*1480*/  SEL R6, R5, R6, !P0 ;  /* 0x0000000605067207 */ /* 0x000fc60004000000 */
[----:B------:R-:W-:Y:S01]  /*1490*/  @!P1 IMAD.HI.U32 R12, R21, R2, RZ ;  /* 0x00000002150c9227 */ /* 0x000fe200078e00ff */
[----:B------:R-:W-:-:S04]  /*14a0*/  IADD3 R2, PT, PT, -R6, RZ, RZ ;  /* 0x000000ff06027210 */ /* 0x000fc80007ffe1ff */
[----:B------:R-:W-:Y:S01]  /*14b0*/  @!P1 SHF.R.U32.HI R12, RZ, R3, R12 ;  /* 0x00000003ff0c9219 */ /* 0x000fe2000001160c */
[----:B------:R-:W-:-:S03]  /*14c0*/  IMAD R2, R9, R2, R5 ;  /* 0x0000000209027224 */ /* 0x000fc600078e0205 */
[----:B------:R-:W-:-:S05]  /*14d0*/  @!P1 SEL R3, R21, R12, !P0 ;  /* 0x0000000c15039207 */ /* 0x000fca0004000000 */
[--C-:B------:R-:W-:Y:S02]  /*14e0*/  @!P1 IMAD.IADD R6, R6, 0x1, -R3.reuse ;  /* 0x0000000106069824 */ /* 0x100fe400078e0a03 */
[----:B------:R-:W-:Y:S01]  /*14f0*/  @!P1 IMAD R3, R2, R13, R3 ;  /* 0x0000000d02039224 */ /* 0x000fe200078e0203 */
[----:B------:R-:W-:Y:S01]  /*1500*/  IADD3 R2, PT, PT, -R21, RZ, RZ ;  /* 0x000000ff15027210 */ /* 0x000fe20007ffe1ff */
[----:B------:R-:W-:Y:S02]  /*1510*/  @!P1 IMAD R5, R6, R9, R21 ;  /* 0x0000000906059224 */ /* 0x000fe400078e0215 */
[----:B------:R-:W-:Y:S02]  /*1520*/  @!P1 IMAD.MOV.U32 R21, RZ, RZ, R3 ;  /* 0x000000ffff159224 */ /* 0x000fe400078e0003 */
[----:B------:R-:W-:Y:S02]  /*1530*/  IMAD R2, R14, R2, R11 ;  /* 0x000000020e027224 */ /* 0x000fe400078e020b */
[----:B------:R-:W-:-:S02]  /*1540*/  IMAD R20, R5, R4, R7 ;  /* 0x0000000405147224 */ /* 0x000fc400078e0207 */
[----:B------:R-:W-:Y:S02]  /*1550*/  IMAD R21, R21, R14, R2 ;  /* 0x0000000e15157224 */ /* 0x000fe400078e0202 */
.L_x_19:
[----:B------:R-:W-:Y:S05]  /*1560*/  BRA.U UP3, `(.L_x_20) ;  /* 0x0000000103407547 */ /* 0x000fea000b800000 */
[----:B------:R-:W1:Y:S08]  /*1570*/  LDC.64 R4, c[0x0][0xb10] ;  /* 0x0002c400ff047b82 */ /* 0x000e700000000a00 */
[----:B------:R-:W2:Y:S08]  /*1580*/  LDC.64 R2, c[0x0][0xb18] ;  /* 0x0002c600ff027b82 */ /* 0x000eb00000000a00 */
[----:B------:R-:W3:Y:S08]  /*1590*/  LDC R6, c[0x0][0xb20] ;  /* 0x0002c800ff067b82 */ /* 0x000ef00000000800 */
[----:B------:R-:W4:Y:S01]  /*15a0*/  LDC R12, c[0x0][0xb0c] ;  /* 0x0002c300ff0c7b82 */ /* 0x000f220000000800 */
[----:B-1----:R-:W-:-:S05]  /*15b0*/  IMAD.HI.U32 R4, R21, R4, RZ ;  /* 0x0000000415047227 */ /* 0x002fca00078e00ff */
[----:B------:R-:W-:Y:S01]  /*15c0*/  SHF.R.U32.HI R4, RZ, R5, R4 ;  /* 0x00000005ff047219 */ /* 0x000fe20000011604 */
[----:B--2---:R-:W-:Y:S01]  /*15d0*/  IMAD.HI.U32 R3, R20, R3, RZ ;  /* 0x0000000314037227 */ /* 0x004fe200078e00ff */
[----:B------:R-:W-:-:S04]  /*15e0*/  ISETP.NE.AND P0, PT, R2, 0x1, PT ;  /* 0x000000010200780c */ /* 0x000fc80003f05270 */
[----:B---3--:R-:W-:-:S04]  /*15f0*/  SHF.R.U32.HI R3, RZ, R6, R3 ;  /* 0x00000006ff037219 */ /* 0x008fc80000011603 */
[----:B------:R-:W-:Y:S02]  /*1600*/  SEL R3, R20, R3, !P0 ;  /* 0x0000000314037207 */ /* 0x000fe40004000000 */
[----:B----4-:R-:W-:-:S04]  /*1610*/  ISETP.NE.AND P1, PT, R12, 0x1, PT ;  /* 0x000000010c00780c */ /* 0x010fc80003f25270 */
[----:B------:R-:W-:-:S05]  /*1620*/  SEL R6, R21, R4, !P1 ;  /* 0x0000000415067207 */ /* 0x000fca0004800000 */
[----:B------:R-:W-:Y:S02]  /*1630*/  IMAD.IADD R4, R3, 0x1, -R6 ;  /* 0x0000000103047824 */ /* 0x000fe400078e0a06 */
[----:B------:R-:W-:Y:S02]  /*1640*/  IMAD.IADD R3, R6, 0x1, -R3 ;  /* 0x0000000106037824 */ /* 0x000fe400078e0a03 */
[----:B------:R-:W-:Y:S02]  /*1650*/  IMAD R21, R4, R12, R21 ;  /* 0x0000000c04157224 */ /* 0x000fe400078e0215 */
[----:B------:R-:W-:Y:S02]  /*1660*/  IMAD R20, R3, R2, R20 ;  /* 0x0000000203147224 */ /* 0x000fe400078e0214 */
.L_x_20:
[----:B------:R-:W-:Y:S05]  /*1670*/  BRA.U !UP1, `(.L_x_21) ;  /* 0x00000001090c7547 */ /* 0x000fea000b800000 */
[----:B------:R-:W-:Y:S01]  /*1680*/  UCGABAR_WAIT ;  /* 0x0000000000007dc7 */ /* 0x000fe20008000000 */
[----:B------:R-:W-:Y:S01]  /*1690*/  CCTL.IVALL ;  /* 0x00000000ff00798f */ /* 0x000fe20002000000 */
[----:B------:R-:W-:Y:S05]  /*16a0*/  BRA `(.L_x_22) ;  /* 0x0000000000047947 */ /* 0x000fea0003800000 */
.L_x_21:
[----:B------:R-:W-:Y:S06]  /*16b0*/  BAR.SYNC.DEFER_BLOCKING 0x0 ;  /* 0x0000000000007b1d */ /* 0x000fec0000010000 */
.L_x_22:
[----:B------:R-:W-:Y:S05]  /*16c0*/  BRA.U UP2, `(.L_x_23) ;  /* 0x0000001502ec7547 */ /* 0x000fea000b800000 */
[----:B------:R-:W1:Y:S01]  /*16d0*/  LDCU UR4, c[0x0][0x38c] ;  /* 0x00007180ff0477ac */ /* 0x000e620008000800 */
[----:B------:R-:W2:Y:S01]  /*16e0*/  LDC R9, c[0x0][0x370] ;  /* 0x0000dc00ff097b82 */ /* 0x000ea20000000800 */
[----:B------:R-:W-:Y:S01]  /*16f0*/  IMAD.SHL.U32 R16, R11, 0x40, RZ ;  /* 0x000000400b107824 */ /* 0x000fe200078e00ff */
[----:B------:R-:W-:Y:S01]  /*1700*/  PLOP3.LUT P1, PT, PT, PT, UP5, 0x80, 0x8 ;  /* 0x000000000008781c */ /* 0x000fe20003f2f058 */
[----:B------:R-:W-:Y:S01]  /*1710*/  HFMA2 R12, -RZ, RZ, 0, 0 ;  /* 0x00000000ff0c7431 */ /* 0x000fe200000001ff */
[----:B------:R-:W-:Y:S01]  /*1720*/  UISETP.NE.AND UP1, UPT, UR10, URZ, UPT ;  /* 0x000000ff0a00728c */ /* 0x000fe2000bf25270 */
[----:B------:R-:W-:Y:S01]  /*1730*/  ISETP.NE.AND P4, PT, R10, RZ, P5 ;  /* 0x000000ff0a00720c */ /* 0x000fe20002f85270 */
[----:B------:R-:W-:Y:S01]  /*1740*/  IMAD.MOV.U32 R15, RZ, RZ, 0x1 ;  /* 0x00000001ff0f7424 */ /* 0x000fe200078e00ff */
[----:B------:R-:W-:Y:S01]  /*1750*/  PLOP3.LUT P1, PT, P1, PT, PT, 0x8, 0x80 ;  /* 0x000000000080781c */ /* 0x000fe20000f2e170 */
[----:B------:R-:W3:Y:S01]  /*1760*/  LDC R0, c[0x0][0x374] ;  /* 0x0000dd00ff007b82 */ /* 0x000ee20000000800 */
[----:B------:R-:W-:Y:S01]  /*1770*/  IMAD.MOV.U32 R14, RZ, RZ, RZ ;  /* 0x000000ffff0e7224 */ /* 0x000fe200078e00ff */
[----:B------:R-:W-:Y:S01]  /*1780*/  MOV R8, 0x1 ;  /* 0x0000000100087802 */ /* 0x000fe20000000f00 */
[----:B------:R-:W-:Y:S01]  /*1790*/  IMAD.MOV.U32 R10, RZ, RZ, RZ ;  /* 0x000000ffff0a7224 */ /* 0x000fe200078e00ff */
[----:B------:R-:W-:Y:S01]  /*17a0*/  LOP3.LUT R16, R16, 0x40, RZ, 0xc0, !PT ;  /* 0x0000004010107812 */ /* 0x000fe200078ec0ff */
[----:B------:R-:W4:Y:S01]  /*17b0*/  LDCU.64 UR14, c[0x0][0x348] ;  /* 0x00006900ff0e77ac */ /* 0x000f220008000a00 */
[----:B-1----:R-:W-:-:S02]  /*17c0*/  UIADD3 UR5, UPT, UPT, UR4, 0x3f, URZ ;  /* 0x0000003f04057890 */ /* 0x002fc4000fffe0ff */
[----:B------:R-:W-:Y:S02]  /*17d0*/  USEL UR22, UR6, 0x2, UP1 ;  /* 0x0000000206167887 */ /* 0x000fe40008800000 */
[----:B------:R-:W-:Y:S01]  /*17e0*/  USHF.R.S32.HI UR7, URZ, 0x1f, UR5 ;  /* 0x0000001fff077899 */ /* 0x000fe20008011405 */
[----:B------:R-:W-:-:S03]  /*17f0*/  UMOV UR23, URZ ;  /* 0x000000ff00177c82 */ /* 0x000fc60008000000 */
[----:B------:R-:W-:Y:S02]  /*1800*/  ULEA.HI UR7, UR7, UR5, URZ, 0x6 ;  /* 0x0000000507077291 */ /* 0x000fe4000f8f30ff */
[----:B------:R-:W-:Y:S02]  /*1810*/  UIADD3 UR5, UPT, UPT, UR4, -0x1, URZ ;  /* 0xffffffff04057890 */ /* 0x000fe4000fffe0ff */
[----:B------:R-:W-:Y:S02]  /*1820*/  USHF.R.S32.HI UR7, URZ, 0x6, UR7 ;  /* 0x00000006ff077899 */ /* 0x000fe40008011407 */
[----:B------:R-:W-:Y:S02]  /*1830*/  UISETP.GE.U32.AND UP2, UPT, UR5, -0x7f, UPT ;  /* 0xffffff810500788c */ /* 0x000fe4000bf46070 */
[----:B------:R-:W-:Y:S02]  /*1840*/  UISETP.LT.U32.AND UP0, UPT, UR7, 0xd, UPT ;  /* 0x0000000d0700788c */ /* 0x000fe4000bf01070 */
[----:B------:R-:W-:-:S02]  /*1850*/  UIADD3 UR4, UPT, UPT, UR4, 0x7e, URZ ;  /* 0x0000007e04047890 */ /* 0x000fc4000fffe0ff */
[----:B------:R-:W-:-:S04]  /*1860*/  USEL UR5, UR7, 0xd, UP0 ;  /* 0x0000000d07057887 */ /* 0x000fc80008000000 */
[----:B------:R-:W-:Y:S02]  /*1870*/  UIADD3 UR21, UPT, UPT, UR5, -0x1, URZ ;  /* 0xffffffff05157890 */ /* 0x000fe4000fffe0ff */
[----:B------:R-:W-:Y:S02]  /*1880*/  @UP2 UIADD3 UR21, UPT, UPT, UR5, URZ, URZ ;  /* 0x000000ff05152290 */ /* 0x000fe4000fffe0ff */
[----:B------:R-:W-:Y:S02]  /*1890*/  UIADD3 UR24, UPT, UPT, UR7, -UR5, URZ ;  /* 0x8000000507187290 */ /* 0x000fe4000fffe0ff */
[----:B------:R-:W-:Y:S02]  /*18a0*/  UIADD3 UR13, UPT, UPT, UR21, 0x1, URZ ;  /* 0x00000001150d7890 */ /* 0x000fe4000fffe0ff */
[----:B--2-4-:R-:W-:-:S12]  /*18b0*/  UIADD3 UR21, UPT, UPT, -UR21, URZ, URZ ;  /* 0x000000ff15157290 */ /* 0x014fd8000fffe1ff */
.L_x_43:
[----:B------:R-:W-:Y:S01]  /*18c0*/  UISETP.NE.AND UP0, UPT, UR37, URZ, UPT ;  /* 0x000000ff2500728c */ /* 0x000fe2000bf05270 */
[----:B------:R-:W1:Y:S08]  /*18d0*/  S2UR UR37, SR_CgaCtaId ;  /* 0x00000000002579c3 */ /* 0x000e700000008800 */
[----:B------:R-:W-:Y:S05]  /*18e0*/  BRA.U UP0, `(.L_x_24) ;  /* 0x0000000100347547 */ /* 0x000fea000b800000 */
[----:B------:R-:W2:Y:S01]  /*18f0*/  S2R R2, SR_CgaCtaId ;  /* 0x0000000000027919 */ /* 0x000ea20000008800 */
[----:B------:R-:W-:-:S04]  /*1900*/  MOV R3, 0x400 ;  /* 0x0000040000037802 */ /* 0x000fc80000000f00 */
[----:B--2---:R-:W-:Y:S02]  /*1910*/  LEA R3, R2, R3, 0x18 ;  /* 0x0000000302037211 */ /* 0x004fe400078ec0ff */
[----:B------:R-:W-:-:S03]  /*1920*/  SHF.L.U32 R2, R8, 0x1f, RZ ;  /* 0x0000001f08027819 */ /* 0x000fc600000006ff */
[----:B------:R-:W-:-:S04]  /*1930*/  IMAD R3, R10, 0x8, R3 ;  /* 0x000000080a037824 */ /* 0x000fc800078e0203 */
[----:B------:R-:W2:Y:S02]  /*1940*/  SYNCS.PHASECHK.TRANS64.TRYWAIT P0, [R3+URZ+0x190], R2 ;  /* 0x00019002030075a7 */ /* 0x000ea400080011ff */
[----:B--2---:R-:W-:Y:S05]  /*1950*/  @!P0 BRA `(.L_x_25) ;  /* 0x0000007400408947 */ /* 0x004fea0003800000 */
.L_x_159:
[----:B------:R-:W-:Y:S01]  /*1960*/  VIADD R10, R10, 0x1 ;  /* 0x000000010a0a7836 */ /* 0x000fe20000000000 */
[----:B------:R2:W-:Y:S04]  /*1970*/  SYNCS.ARRIVE.TRANS64.A1T0 RZ, [R3+URZ+0x180], RZ ;  /* 0x000180ff03ff79a7 */ /* 0x0005e800081000ff */
[----:B------:R-:W-:-:S04]  /*1980*/  ISETP.NE.AND P0, PT, R10, 0x2, PT ;  /* 0x000000020a00780c */ /* 0x000fc80003f05270 */
[----:B------:R-:W-:Y:S02]  /*1990*/  SEL R10, R10, RZ, P0 ;  /* 0x000000ff0a0a7207 */ /* 0x000fe40000000000 */
[----:B--2---:R-:W-:-:S04]  /*19a0*/  SEL R3, RZ, 0x1, P0 ;  /* 0x00000001ff037807 */ /* 0x004fc80000000000 */
[----:B------:R-:W-:-:S07]  /*19b0*/  LOP3.LUT R8, R8, R3, RZ, 0x3c, !PT ;  /* 0x0000000308087212 */ /* 0x000fce00078e3cff */
.L_x_24:
[----:B------:R-:W-:Y:S01]  /*19c0*/  UMOV UR6, 0x400 ;  /* 0x0000040000067882 */ /* 0x000fe20000000000 */
[----:B------:R-:W-:Y:S01]  /*19d0*/  LEA.HI R3, R21, R21, RZ, 0x1 ;  /* 0x0000001515037211 */ /* 0x000fe200078f08ff */
[----:B-1----:R-:W-:Y:S01]  /*19e0*/  ULEA UR6, UR37, UR6, 0x18 ;  /* 0x0000000625067291 */ /* 0x002fe2000f8ec0ff */
[----:B------:R-:W-:Y:S01]  /*19f0*/  SHF.L.U32 R2, R15, 0x1f, RZ ;  /* 0x0000001f0f027819 */ /* 0x000fe200000006ff */
[----:B------:R-:W-:Y:S01]  /*1a00*/  UISETP.GE.U32.AND UP0, UPT, UR4, 0x7f, UPT ;  /* 0x0000007f0400788c */ /* 0x000fe2000bf06070 */
[C---:B------:R-:W-:Y:S01]  /*1a10*/  R2UR UR9, R16.reuse ;  /* 0x00000000100972ca */ /* 0x040fe200000e0000 */
[----:B------:R-:W-:Y:S01]  /*1a20*/  ULEA UR8, UR23, UR6, 0x3 ;  /* 0x0000000617087291 */ /* 0x000fe2000f8e18ff */
[----:B------:R-:W-:Y:S01]  /*1a30*/  IMAD.SHL.U32 R3, R3, 0x40, RZ ;  /* 0x0000004003037824 */ /* 0x000fe200078e00ff */
[----:B------:R-:W-:Y:S01]  /*1a40*/  R2UR UR11, R16 ;  /* 0x00000000100b72ca */ /* 0x000fe200000e0000 */
[----:B------:R-:W-:-:S03]  /*1a50*/  UMOV UR25, URZ ;  /* 0x000000ff00197c82 */ /* 0x000fc60008000000 */
[----:B------:R-:W-:-:S03]  /*1a60*/  R2UR UR34, R3 ;  /* 0x00000000032272ca */ /* 0x000fc600000e0000 */
[----:B------:R1:W2:Y:S01]  /*1a70*/  SYNCS.PHASECHK.TRANS64.TRYWAIT P0, [UR8+0x68], R2 ;  /* 0x00006802ff0075a7 */ /* 0x0002a20008001108 */
[----:B------:R-:W-:-:S09]  /*1a80*/  R2UR UR8, R20 ;  /* 0x00000000140872ca */ /* 0x000fd200000e0000 */
[----:B------:R-:W-:-:S04]  /*1a90*/  ULOP3.LUT UR34, UR9, 0xffffff80, UR34, 0xf8, !UPT ;  /* 0xffffff8009227892 */ /* 0x000fc8000f8ef822 */
[----:B------:R-:W-:Y:S01]  /*1aa0*/  ULEA UR11, UR8, UR11, 0x7 ;  /* 0x0000000b080b7291 */ /* 0x000fe2000f8e38ff */
[----:B------:R-:W-:Y:S11]  /*1ab0*/  BRA.U !UP0, `(.L_x_26) ;  /* 0x0000000108bc7547 */ /* 0x000ff6000b800000 */
[----:B------:R-:W-:Y:S01]  /*1ac0*/  UMOV UR16, UR21 ;  /* 0x0000001500107c82 */ /* 0x000fe20008000000 */
[----:B------:R-:W-:Y:S01]  /*1ad0*/  UMOV UR17, UR23 ;  /* 0x0000001700117c82 */ /* 0x000fe20008000000 */
[----:B------:R-:W-:-:S05]  /*1ae0*/  UMOV UR35, URZ ;  /* 0x000000ff00237c82 */ /* 0x000fca0008000000 */
.L_x_32:
[----:B------:R-:W-:Y:S01]  /*1af0*/  ULEA UR33, UR17, UR6, 0x3 ;  /* 0x0000000611217291 */ /* 0x000fe2000f8e18ff */
[----:B------:R-:W-:Y:S01]  /*1b00*/  @P5 MOV R3, 0x8000 ;  /* 0x0000800000035802 */ /* 0x000fe20000000f00 */
[----:B-12-4-:R-:W-:Y:S10]  /*1b10*/  @P0 BRA `(.L_x_27) ;  /* 0x00000000000c0947 */ /* 0x016ff40003800000 */
[----:B------:R-:W-:-:S04]  /*1b20*/  SHF.L.U32 R5, R15, 0x1f, RZ ;  /* 0x0000001f0f057819 */ /* 0x000fc800000006ff */
[----:B------:R-:W2:Y:S02]  /*1b30*/  SYNCS.PHASECHK.TRANS64.TRYWAIT P0, [UR33+0x68], R5 ;  /* 0x00006805ff0075a7 */ /* 0x000ea40008001121 */
[----:B--2---:R-:W-:Y:S05]  /*1b40*/  @!P0 BRA `(.L_x_28) ;  /* 0x0000007000d88947 */ /* 0x004fea0003800000 */
.L_x_27:
[----:B------:R2:W-:Y:S01]  /*1b50*/  @P5 SYNCS.ARRIVE.TRANS64 RZ, [UR33], R3 ;  /* 0x00000003ffff59a7 */ /* 0x0005e20008000021 */
[----:B------:R-:W-:Y:S02]  /*1b60*/  ULOP3.LUT UR8, UR22, 0x2, URZ, 0xfc, !UPT ;  /* 0x0000000216087892 */ /* 0x000fe4000f8efcff */
[----:B------:R-:W-:Y:S02]  /*1b70*/  UIADD3 UR16, UPT, UPT, UR16, 0x1, URZ ;  /* 0x0000000110107890 */ /* 0x000fe4000fffe0ff */
[----:B------:R-:W-:Y:S02]  /*1b80*/  UISETP.NE.AND UP0, UPT, UR8, 0x2, UPT ;  /* 0x000000020800788c */ /* 0x000fe4000bf05270 */
[----:B------:R-:W-:-:S07]  /*1b90*/  UISETP.NE.AND UP2, UPT, UR16, 0x1, UPT ;  /* 0x000000011000788c */ /* 0x000fce000bf45270 */
[----:B------:R-:W-:Y:S05]  /*1ba0*/  BRA.U UP0, `(.L_x_29) ;  /* 0x0000000100047547 */ /* 0x000fea000b800000 */
[----:B------:R-:W-:Y:S05]  /*1bb0*/  BPT.TRAP 0x1 ;  /* 0x000000040000795c */ /* 0x000fea0000300000 */
.L_x_29:
[----:B------:R-:W-:Y:S04]  /*1bc0*/  BSSY.RECONVERGENT B0, `(.L_x_30) ;  /* 0x0000003000007945 */ /* 0x000fe80003800200 */
[----:B------:R-:W-:Y:S05]  /*1bd0*/  @!P4 BRA `(.L_x_31) ;  /* 0x000000000004c947 */ /* 0x000fea0003800000 */
[----:B------:R-:W-:Y:S05]  /*1be0*/  BPT.TRAP 0x1 ;  /* 0x000000040000795c */ /* 0x000fea0000300000 */
.L_x_31:
[----:B------:R-:W-:Y:S05]  /*1bf0*/  BSYNC.RECONVERGENT B0 ;  /* 0x0000000000007941 */ /* 0x000fea0003800200 */
.L_x_30:
[----:B------:R-:W-:Y:S02]  /*1c00*/  UIADD3 UR23, UPT, UPT, UR17, 0x1, URZ ;  /* 0x0000000111177890 */ /* 0x000fe4000fffe0ff */
[----:B------:R-:W-:Y:S02]  /*1c10*/  UIADD3 UR28, UP1, UPT, UR14, 0x80, URZ ;  /* 0x000000800e1c7890 */ /* 0x000fe4000ff3e0ff */
[----:B------:R-:W-:Y:S02]  /*1c20*/  UISETP.NE.AND UP0, UPT, UR23, 0xd, UPT ;  /* 0x0000000d1700788c */ /* 0x000fe4000bf05270 */
[----:B------:R-:W-:Y:S02]  /*1c30*/  ULOP3.LUT UR33, UR33, 0xfefffff8, URZ, 0xc0, !UPT ;  /* 0xfefffff821217892 */ /* 0x000fe4000f8ec0ff */
[----:B------:R-:W-:Y:S02]  /*1c40*/  USEL UR9, URZ, 0x1, UP0 ;  /* 0x00000001ff097887 */ /* 0x000fe40008000000 */
[----:B------:R-:W-:-:S02]  /*1c50*/  USEL UR23, UR23, URZ, UP0 ;  /* 0x000000ff17177287 */ /* 0x000fc40008000000 */
[----:B------:R-:W-:Y:S02]  /*1c60*/  UIADD3 UR26, UP0, UPT, UR14, 0x180, URZ ;  /* 0x000001800e1a7890 */ /* 0x000fe4000ff1e0ff */
[----:B------:R-:W-:Y:S01]  /*1c70*/  ULEA UR8, UR23, UR6, 0x3 ;  /* 0x0000000617087291 */ /* 0x000fe2000f8e18ff */
[----:B------:R-:W-:Y:S01]  /*1c80*/  LOP3.LUT R15, R15, UR9, RZ, 0x3c, !PT ;  /* 0x000000090f0f7c12 */ /* 0x000fe2000f8e3cff */
[----:B------:R-:W-:Y:S02]  /*1c90*/  UIADD3.X UR29, UPT, UPT, URZ, UR15, URZ, UP1, !UPT ;  /* 0x0000000fff1d7290 */ /* 0x000fe40008ffe4ff */
[----:B------:R-:W-:Y:S01]  /*1ca0*/  UIADD3.X UR27, UPT, UPT, URZ, UR15, URZ, UP0, !UPT ;  /* 0x0000000fff1b7290 */ /* 0x000fe200087fe4ff */
[----:B-1----:R-:W-:Y:S01]  /*1cb0*/  SHF.L.U32 R2, R15, 0x1f, RZ ;  /* 0x0000001f0f027819 */ /* 0x002fe200000006ff */
[----:B------:R-:W-:Y:S01]  /*1cc0*/  UMOV UR18, 0x0 ;  /* 0x0000000000127882 */ /* 0x000fe20000000000 */
[----:B------:R-:W-:Y:S01]  /*1cd0*/  UMOV UR19, 0x10000000 ;  /* 0x1000000000137882 */ /* 0x000fe20000000000 */
[----:B------:R-:W-:Y:S01]  /*1ce0*/  UMOV UR10, UR35 ;  /* 0x00000023000a7c82 */ /* 0x000fe20008000000 */
[----:B------:R4:W1:Y:S01]  /*1cf0*/  SYNCS.PHASECHK.TRANS64.TRYWAIT P0, [UR8+0x68], R2 ;  /* 0x00006802ff0075a7 */ /* 0x0008620008001108 */
[----:B------:R-:W-:Y:S01]  /*1d00*/  ULEA UR8, UR17, UR6, 0xd ;  /* 0x0000000611087291 */ /* 0x000fe2000f8e68ff */
[----:B------:R-:W-:Y:S01]  /*1d10*/  UMOV UR12, UR36 ;  /* 0x00000024000c7c82 */ /* 0x000fe20008000000 */
[----:B------:R-:W-:-:S02]  /*1d20*/  UMOV UR9, UR33 ;  /* 0x0000002100097c82 */ /* 0x000fc40008000000 */
[----:B------:R-:W-:Y:S02]  /*1d30*/  UIADD3 UR32, UPT, UPT, UR8, 0x4300, URZ ;  /* 0x0000430008207890 */ /* 0x000fe4000fffe0ff */
[----:B------:R-:W-:Y:S01]  /*1d40*/  UIADD3 UR8, UPT, UPT, UR8, 0x1e300, URZ ;  /* 0x0001e30008087890 */ /* 0x000fe2000fffe0ff */
[----:B------:R-:W-:Y:S01]  /*1d50*/  UMOV UR25, UR13 ;  /* 0x0000000d00197c82 */ /* 0x000fe20008000000 */
[----:B------:R-:W-:-:S05]  /*1d60*/  UMOV UR17, UR23 ;  /* 0x0000001700117c82 */ /* 0x000fca0008000000 */
[----:B------:R2:W-:Y:S02]  /*1d70*/  UTMALDG.3D.2CTA [UR32], [UR28], desc[UR18] ;  /* 0x000012201c0075b4 */ /* 0x0005e40008211000 */
[----:B------:R4:W-:Y:S01]  /*1d80*/  UTMALDG.3D.2CTA [UR8], [UR26], desc[UR18] ;  /* 0x000012081a0075b4 */ /* 0x0009e20008211000 */
[----:B--2---:R-:W-:Y:S01]  /*1d90*/  UIADD3 UR35, UPT, UPT, UR35, 0x40, URZ ;  /* 0x0000004023237890 */ /* 0x004fe2000fffe0ff */
[----:B------:R-:W-:Y:S11]  /*1da0*/  BRA.U UP2, `(.L_x_32) ;  /* 0xfffffffd02507547 */ /* 0x000ff6000b83ffff */
.L_x_26:
[----:B----4-:R-:W-:Y:S01]  /*1db0*/  ULEA UR8, UR23, UR6, 0x3 ;  /* 0x0000000617087291 */ /* 0x010fe2000f8e18ff */
[----:B-1----:R-:W-:Y:S01]  /*1dc0*/  SHF.L.U32 R2, R15, 0x1f, RZ ;  /* 0x0000001f0f027819 */ /* 0x002fe200000006ff */
[----:B------:R-:W-:Y:S01]  /*1dd0*/  @!P1 SYNCS.ARRIVE.TRANS64.A1T0 RZ, [UR6+0x118], RZ ;  /* 0x000118ffffff99a7 */ /* 0x000fe20008100006 */
[----:B------:R-:W-:-:S06]  /*1de0*/  UISETP.GT.AND UP0, UPT, UR7, UR5, UPT ;  /* 0x000000050700728c */ /* 0x000fcc000bf04270 */
[----:B--2---:R1:W2:Y:S03]  /*1df0*/  SYNCS.PHASECHK.TRANS64.TRYWAIT P0, [UR8+0x68], R2 ;  /* 0x00006802ff0075a7 */ /* 0x0042a60008001108 */
[----:B------:R-:W-:Y:S05]  /*1e00*/  BRA.U !UP0, `(.L_x_33) ;  /* 0x0000000108bc7547 */ /* 0x000fea000b800000 */
[----:B------:R-:W-:Y:S01]  /*1e10*/  UIADD3 UR26, UPT, UPT, UR24, UR25, URZ ;  /* 0x00000019181a7290 */ /* 0x000fe2000fffe0ff */
[----:B------:R-:W-:-:S11]  /*1e20*/  UMOV UR27, UR23 ;  /* 0x00000017001b7c82 */ /* 0x000fd60008000000 */
.L_x_39:
[----:B------:R-:W-:Y:S01]  /*1e30*/  ULEA UR17, UR27, UR6, 0x3 ;  /* 0x000000061b117291 */ /* 0x000fe2000f8e18ff */
[----:B--2---:R-:W-:Y:S01]  /*1e40*/  @P5 MOV R3, 0x8000 ;  /* 0x0000800000035802 */ /* 0x004fe20000000f00 */
[----:B-12---:R-:W-:Y:S10]  /*1e50*/  @P0 BRA `(.L_x_34) ;  /* 0x00000000000c0947 */ /* 0x006ff40003800000 */
[----:B------:R-:W-:-:S04]  /*1e60*/  SHF.L.U32 R5, R15, 0x1f, RZ ;  /* 0x0000001f0f057819 */ /* 0x000fc800000006ff */
[----:B------:R-:W2:Y:S02]  /*1e70*/  SYNCS.PHASECHK.TRANS64.TRYWAIT P0, [UR17+0x68], R5 ;  /* 0x00006805ff0075a7 */ /* 0x000ea40008001111 */
[----:B--2---:R-:W-:Y:S05]  /*1e80*/  @!P0 BRA `(.L_x_35) ;  /* 0x0000007000208947 */ /* 0x004fea0003800000 */
.L_x_34:
[----:B------:R2:W-:Y:S01]  /*1e90*/  @P5 SYNCS.ARRIVE.TRANS64 RZ, [UR17], R3 ;  /* 0x00000003ffff59a7 */ /* 0x0005e20008000011 */
[----:B------:R-:W-:-:S04]  /*1ea0*/  ULOP3.LUT UR8, UR22, 0x2, URZ, 0xfc, !UPT ;  /* 0x0000000216087892 */ /* 0x000fc8000f8efcff */
[----:B------:R-:W-:-:S09]  /*1eb0*/  UISETP.NE.AND UP0, UPT, UR8, 0x2, UPT ;  /* 0x000000020800788c */ /* 0x000fd2000bf05270 */
[----:B------:R-:W-:Y:S05]  /*1ec0*/  BRA.U UP0, `(.L_x_36) ;  /* 0x0000000100047547 */ /* 0x000fea000b800000 */
[----:B------:R-:W-:Y:S05]  /*1ed0*/  BPT.TRAP 0x1 ;  /* 0x000000040000795c */ /* 0x000fea0000300000 */
.L_x_36:
[----:B------:R-:W-:Y:S04]  /*1ee0*/  BSSY.RECONVERGENT B0, `(.L_x_37) ;  /* 0x0000003000007945 */ /* 0x000fe80003800200 */
[----:B------:R-:W-:Y:S05]  /*1ef0*/  @!P4 BRA `(.L_x_38) ;  /* 0x000000000004c947 */ /* 0x000fea0003800000 */
[----:B------:R-:W-:Y:S05]  /*1f00*/  BPT.TRAP 0x1 ;  /* 0x000000040000795c */ /* 0x000fea0000300000 */
.L_x_38:
[----:B------:R-:W-:Y:S05]  /*1f10*/  BSYNC.RECONVERGENT B0 ;  /* 0x0000000000007941 */ /* 0x000fea0003800200 */
.L_x_37:
[----:B------:R-:W-:Y:S02]  /*1f20*/  UIADD3 UR23, UPT, UPT, UR27, 0x1, URZ ;  /* 0x000000011b177890 */ /* 0x000fe4000fffe0ff */
[----:B------:R-:W-:Y:S02]  /*1f30*/  UIADD3 UR32, UP1, UPT, UR14, 0x80, URZ ;  /* 0x000000800e207890 */ /* 0x000fe4000ff3e0ff */
[----:B------:R-:W-:Y:S02]  /*1f40*/  UISETP.NE.AND UP0, UPT, UR23, 0xd, UPT ;  /* 0x0000000d1700788c */ /* 0x000fe4000bf05270 */
[----:B------:R-:W-:Y:S02]  /*1f50*/  USHF.L.U32 UR19, UR25, 0x6, URZ ;  /* 0x0000000619137899 */ /* 0x000fe400080006ff */
[----:B------:R-:W-:Y:S02]  /*1f60*/  USEL UR9, URZ, 0x1, UP0 ;  /* 0x00000001ff097887 */ /* 0x000fe40008000000 */
[----:B------:R-:W-:-:S02]  /*1f70*/  USEL UR23, UR23, URZ, UP0 ;  /* 0x000000ff17177287 */ /* 0x000fc40008000000 */
[----:B------:R-:W-:Y:S02]  /*1f80*/  UIADD3 UR30, UP0, UPT, UR14, 0x180, URZ ;  /* 0x000001800e1e7890 */ /* 0x000fe4000ff1e0ff */
[----:B------:R-:W-:Y:S01]  /*1f90*/  ULEA UR8, UR23, UR6, 0x3 ;  /* 0x0000000617087291 */ /* 0x000fe2000f8e18ff */
[----:B------:R-:W-:Y:S01]  /*1fa0*/  LOP3.LUT R15, R15, UR9, RZ, 0x3c, !PT ;  /* 0x000000090f0f7c12 */ /* 0x000fe2000f8e3cff */
[----:B------:R-:W-:Y:S02]  /*1fb0*/  ULOP3.LUT UR17, UR17, 0xfefffff8, URZ, 0xc0, !UPT ;  /* 0xfefffff811117892 */ /* 0x000fe4000f8ec0ff */
[----:B------:R-:W-:Y:S01]  /*1fc0*/  UIADD3.X UR33, UPT, UPT, URZ, UR15, URZ, UP1, !UPT ;  /* 0x0000000fff217290 */ /* 0x000fe20008ffe4ff */
[----:B-1----:R-:W-:Y:S01]  /*1fd0*/  SHF.L.U32 R2, R15, 0x1f, RZ ;  /* 0x0000001f0f027819 */ /* 0x002fe200000006ff */
[----:B------:R-:W-:Y:S01]  /*1fe0*/  UIADD3.X UR31, UPT, UPT, URZ, UR15, URZ, UP0, !UPT ;  /* 0x0000000fff1f7290 */ /* 0x000fe200087fe4ff */
[----:B------:R-:W-:Y:S02]  /*1ff0*/  UMOV UR28, 0x0 ;  /* 0x00000000001c7882 */ /* 0x000fe40000000000 */
[----:B------:R4:W1:Y:S01]  /*2000*/  SYNCS.PHASECHK.TRANS64.TRYWAIT P0, [UR8+0x68], R2 ;  /* 0x00006802ff0075a7 */ /* 0x0008620008001108 */
[----:B------:R-:W-:Y:S01]  /*2010*/  ULEA UR8, UR27, UR6, 0xd ;  /* 0x000000061b087291 */ /* 0x000fe2000f8e68ff */
[----:B------:R-:W-:Y:S01]  /*2020*/  UMOV UR29, 0x10000000 ;  /* 0x10000000001d7882 */ /* 0x000fe20000000000 */
[----:B------:R-:W-:-:S02]  /*2030*/  UMOV UR18, UR34 ;  /* 0x0000002200127c82 */ /* 0x000fc40008000000 */
[----:B------:R-:W-:Y:S02]  /*2040*/  UIADD3 UR16, UPT, UPT, UR8, 0x4300, URZ ;  /* 0x0000430008107890 */ /* 0x000fe4000fffe0ff */
[----:B------:R-:W-:Y:S01]  /*2050*/  UIADD3 UR8, UPT, UPT, UR8, 0x1e300, URZ ;  /* 0x0001e30008087890 */ /* 0x000fe2000fffe0ff */
[----:B------:R-:W-:Y:S01]  /*2060*/  UMOV UR20, UR36 ;  /* 0x0000002400147c82 */ /* 0x000fe20008000000 */
[----:B------:R-:W-:Y:S01]  /*2070*/  UMOV UR12, UR36 ;  /* 0x00000024000c7c82 */ /* 0x000fe20008000000 */
[----:B------:R-:W-:Y:S01]  /*2080*/  UMOV UR9, UR17 ;  /* 0x0000001100097c82 */ /* 0x000fe20008000000 */
[----:B------:R-:W-:Y:S01]  /*2090*/  UMOV UR10, UR19 ;  /* 0x00000013000a7c82 */ /* 0x000fe20008000000 */
[----:B------:R-:W-:Y:S02]  /*20a0*/  UIADD3 UR25, UPT, UPT, UR25, 0x1, URZ ;  /* 0x0000000119197890 */ /* 0x000fe4000fffe0ff */
[----:B------:R4:W-:Y:S01]  /*20b0*/  UTMALDG.3D.2CTA [UR16], [UR32], desc[UR28] ;  /* 0x00001c10200075b4 */ /* 0x0009e20008211000 */
[----:B------:R-:W-:Y:S01]  /*20c0*/  UMOV UR27, UR23 ;  /* 0x00000017001b7c82 */ /* 0x000fe20008000000 */
[----:B------:R-:W-:Y:S01]  /*20d0*/  UISETP.NE.AND UP0, UPT, UR25, UR26, UPT ;  /* 0x0000001a1900728c */ /* 0x000fe2000bf05270 */
[----:B------:R4:W-:Y:S08]  /*20e0*/  UTMALDG.3D.2CTA [UR8], [UR30], desc[UR28] ;  /* 0x00001c081e0075b4 */ /* 0x0009f00008211000 */
[----:B----4-:R-:W-:Y:S05]  /*20f0*/  BRA.U UP0, `(.L_x_39) ;  /* 0xfffffffd004c7547 */ /* 0x010fea000b83ffff */
.L_x_33:
[----:B-1----:R-:W-:Y:S01]  /*2100*/  LEA R2, R14, UR6, 0x3 ;  /* 0x000000060e027c11 */ /* 0x002fe2000f8e18ff */
[----:B------:R-:W-:Y:S01]  /*2110*/  NOP ;  /* 0x0000000000007918 */ /* 0x000fe20000000000 */
[----:B--2---:R-:W-:Y:S02]  /*2120*/  SHF.L.U32 R3, R12, 0x1f, RZ ;  /* 0x0000001f0c037819 */ /* 0x004fe400000006ff */
[----:B------:R-:W-:Y:S02]  /*2130*/  LEA R4, R14, UR6, 0x4 ;  /* 0x000000060e047c11 */ /* 0x000fe4000f8e20ff */
[----:B------:R-:W1:Y:S02]  /*2140*/  SYNCS.PHASECHK.TRANS64.TRYWAIT P0, [R2+URZ+0x120], R3 ;  /* 0x00012003020075a7 */ /* 0x000e6400080011ff */
[----:B-1----:R-:W-:Y:S05]  /*2150*/  @!P0 BRA `(.L_x_40) ;  /* 0x0000006c00848947 */ /* 0x002fea0003800000 */
.L_x_162:
[----:B------:R-:W2:Y:S01]  /*2160*/  LDS.128 R4, [R4+0x1b0] ;  /* 0x0001b00004047984 */ /* 0x000ea20000000c00 */
[----:B------:R-:W-:Y:S01]  /*2170*/  ISETP.GE.AND P0, PT, R26, 0x1, PT ;  /* 0x000000011a00780c */ /* 0x000fe20003f06270 */
[----:B-1----:R-:W-:Y:S01]  /*2180*/  VIADD R2, R2, 0x130 ;  /* 0x0000013002027836 */ /* 0x002fe20000000000 */
[----:B------:R-:W-:Y:S01]  /*2190*/  @!PT LDS RZ, [RZ] ;  /* 0x00000000fffff984 */ /* 0x000fe20000000800 */
[----:B------:R-:W-:Y:S01]  /*21a0*/  @!PT LDS RZ, [RZ] ;  /* 0x00000000fffff984 */ /* 0x000fe20000000800 */
[----:B------:R-:W-:Y:S01]  /*21b0*/  @!PT LDS RZ, [RZ] ;  /* 0x00000000fffff984 */ /* 0x000fe20000000800 */
[----:B------:R-:W-:Y:S01]  /*21c0*/  @!PT LDS RZ, [RZ] ;  /* 0x00000000fffff984 */ /* 0x000fe20000000800 */
[----:B------:R1:W-:Y:S06]  /*21d0*/  MEMBAR.ALL.CTA ;  /* 0x0000000000007992 */ /* 0x0003ec0000008000 */
[----:B-1----:R-:W1:Y:S01]  /*21e0*/  FENCE.VIEW.ASYNC.S ;  /* 0x00000000000073c6 */ /* 0x002e620000000000 */
[----:B------:R-:W-:-:S04]  /*21f0*/  PRMT R2, RZ, 0x654, R2 ;  /* 0x00000654ff027816 */ /* 0x000fc80000000002 */
[----:B-1----:R1:W-:Y:S01]  /*2200*/  SYNCS.ARRIVE.TRANS64.RED.A1T0 RZ, [R2+URZ], RZ ;  /* 0x000000ff02ff79a7 */ /* 0x0023e200081004ff */
[----:B--2---:R-:W-:-:S13]  /*2210*/  LOP3.LUT P2, RZ, R6, 0x1, RZ, 0xc0, !PT ;  /* 0x0000000106ff7812 */ /* 0x004fda000784c0ff */
[----:B------:R-:W-:Y:S01]  /*2220*/  @P2 SHF.R.U32.HI R3, RZ, 0x10, R5 ;  /* 0x00000010ff032819 */ /* 0x000fe20000011605 */
[----:B------:R-:W-:Y:S01]  /*2230*/  VOTEU.ANY UP0, P2 ;  /* 0x0000000000ff7886 */ /* 0x000fe20001000100 */
[----:B------:R-:W-:Y:S02]  /*2240*/  @P2 MOV R13, R4 ;  /* 0x00000004000d2202 */ /* 0x000fe40000000f00 */
[----:B------:R-:W-:Y:S02]  /*2250*/  @P2 R2UR.BROADCAST UR8, R3 ;  /* 0x00000000030822ca */ /* 0x000fe400008e0000 */
[----:B------:R-:W-:-:S11]  /*2260*/  @P2 LOP3.LUT R11, R5, 0xffff, RZ, 0xc0, !PT ;  /* 0x0000ffff050b2812 */ /* 0x000fd600078ec0ff */
[----:B------:R-:W-:Y:S01]  /*2270*/  @UP0 UMOV UR36, UR8 ;  /* 0x0000000800240c82 */ /* 0x000fe20008000000 */
[----:B-1----:R-:W-:Y:S05]  /*2280*/  @!P0 BRA `(.L_x_41) ;  /* 0x0000000000b88947 */ /* 0x002fea0003800000 */
[----:B------:R-:W3:Y:S01]  /*2290*/  LDC.64 R4, c[0x0][0xb18] ;  /* 0x0002c600ff047b82 */ /* 0x000ee20000000a00 */
[----:B------:R-:W-:-:S07]  /*22a0*/  ISETP.NE.AND P3, PT, R26, 0x1, PT ;  /* 0x000000011a00780c */ /* 0x000fce0003f65270 */
[----:B------:R-:W1:Y:S08]  /*22b0*/  LDC.64 R6, c[0x0][0xb10] ;  /* 0x0002c400ff067b82 */ /* 0x000e700000000a00 */
[----:B------:R-:W2:Y:S08]  /*22c0*/  LDC R17, c[0x0][0xb20] ;  /* 0x0002c800ff117b82 */ /* 0x000eb00000000800 */
[----:B------:R-:W4:Y:S01]  /*22d0*/  LDC R18, c[0x0][0xb0c] ;  /* 0x0002c300ff127b82 */ /* 0x000f220000000800 */
[----:B---3--:R-:W-:Y:S01]  /*22e0*/  IMAD.HI.U32 R22, R0, R5, RZ ;  /* 0x0000000500167227 */ /* 0x008fe200078e00ff */
[----:B------:R-:W-:-:S06]  /*22f0*/  ISETP.NE.AND P0, PT, R4, 0x1, PT ;  /* 0x000000010400780c */ /* 0x000fcc0003f05270 */
[----:B------:R-:W3:Y:S01]  /*2300*/  LDC.64 R2, c[0x0][0xb28] ;  /* 0x0002ca00ff027b82 */ /* 0x000ee20000000a00 */
[----:B-1----:R-:W-:-:S04]  /*2310*/  IMAD.HI.U32 R20, R9, R6, RZ ;  /* 0x0000000609147227 */ /* 0x002fc800078e00ff */
[----:B------:R-:W-:Y:S01]  /*2320*/  IMAD.HI.U32 R24, R13, R6, RZ ;  /* 0x000000060d187227 */ /* 0x000fe200078e00ff */
[----:B------:R-:W-:Y:S02]  /*2330*/  SHF.R.U32.HI R20, RZ, R7, R20 ;  /* 0x00000007ff147219 */ /* 0x000fe40000011614 */
[----:B--2---:R-:W-:Y:S01]  /*2340*/  SHF.R.U32.HI R19, RZ, R17, R22 ;  /* 0x00000011ff137219 */ /* 0x004fe20000011616 */
[----:B------:R-:W-:Y:S01]  /*2350*/  IMAD.HI.U32 R22, R11, R5, RZ ;  /* 0x000000050b167227 */ /* 0x000fe200078e00ff */
[----:B------:R-:W-:Y:S02]  /*2360*/  SHF.R.U32.HI R24, RZ, R7, R24 ;  /* 0x00000007ff187219 */ /* 0x000fe40000011618 */
[----:B------:R-:W-:Y:S02]  /*2370*/  SEL R19, R0, R19, !P0 ;  /* 0x0000001300137207 */ /* 0x000fe40004000000 */
[----:B------:R-:W-:Y:S02]  /*2380*/  SHF.R.U32.HI R22, RZ, R17, R22 ;  /* 0x00000011ff167219 */ /* 0x000fe40000011616 */
[----:B----4-:R-:W-:-:S02]  /*2390*/  ISETP.NE.AND P1, PT, R18, 0x1, PT ;  /* 0x000000011200780c */ /* 0x010fc40003f25270 */
[----:B------:R-:W-:Y:S02]  /*23a0*/  SEL R5, R11, R22, !P0 ;  /* 0x000000160b057207 */ /* 0x000fe40004000000 */
[----:B------:R-:W-:Y:S02]  /*23b0*/  SEL R21, R9, R20, !P1 ;  /* 0x0000001409157207 */ /* 0x000fe40004800000 */
[----:B------:R-:W-:Y:S01]  /*23c0*/  SEL R7, R13, R24, !P1 ;  /* 0x000000180d077207 */ /* 0x000fe20004800000 */
[----:B---3--:R-:W-:Y:S01]  /*23d0*/  IMAD.HI.U32 R20, R19, R2, RZ ;  /* 0x0000000213147227 */ /* 0x008fe200078e00ff */
[----:B------:R-:W-:-:S03]  /*23e0*/  IADD3 R17, PT, PT, -R5, RZ, RZ ;  /* 0x000000ff05117210 */ /* 0x000fc60007ffe1ff */
        /* <DEDUP_REMOVED lines=11> */
[----:B------:R-:W-:-:S04]  /*24a0*/  @!P0 IMAD.HI.U32 R20, R7, R2, RZ ;  /* 0x0000000207148227 */ /* 0x000fc800078e00ff */
[----:B------:R-:W-:Y:S01]  /*24b0*/  IMAD.MOV R2, RZ, RZ, -R6 ;  /* 0x000000ffff027224 */ /* 0x000fe200078e0a06 */
[----:B------:R-:W-:-:S03]  /*24c0*/  @!P0 SHF.R.U32.HI R20, RZ, R3, R20 ;  /* 0x00000003ff148219 */ /* 0x000fc60000011614 */
[----:B------:R-:W-:Y:S01]  /*24d0*/  IMAD R2, R26, R2, R5 ;  /* 0x000000021a027224 */ /* 0x000fe200078e0205 */
        /* <DEDUP_REMOVED lines=9> */
.L_x_41:
[----:B------:R-:W1:Y:S02]  /*2570*/  LDCU UR8, c[0x0][0xb30] ;  /* 0x00016600ff0877ac */ /* 0x000e640008000800 */
[----:B-1----:R-:W-:-:S09]  /*2580*/  UISETP.NE.AND UP0, UPT, UR8, 0x1, UPT ;  /* 0x000000010800788c */ /* 0x002fd2000bf05270 */
[----:B------:R-:W-:Y:S05]  /*2590*/  BRA.U UP0, `(.L_x_42) ;  /* 0x0000000100407547 */ /* 0x000fea000b800000 */
[----:B------:R-:W1:Y:S08]  /*25a0*/  LDC.64 R4, c[0x0][0xb10] ;  /* 0x0002c400ff047b82 */ /* 0x000e700000000a00 */
[----:B------:R-:W2:Y:S08]  /*25b0*/  LDC.64 R2, c[0x0][0xb18] ;  /* 0x0002c600ff027b82 */ /* 0x000eb00000000a00 */
[----:B------:R-:W4:Y:S08]  /*25c0*/  LDC R6, c[0x0][0xb20] ;  /* 0x0002c800ff067b82 */ /* 0x000f300000000800 */
[----:B------:R-:W3:Y:S01]  /*25d0*/  LDC R18, c[0x0][0xb0c] ;  /* 0x0002c300ff127b82 */ /* 0x000ee20000000800 */
[----:B-1----:R-:W-:-:S05]  /*25e0*/  IMAD.HI.U32 R4, R13, R4, RZ ;  /* 0x000000040d047227 */ /* 0x002fca00078e00ff */
[----:B------:R-:W-:Y:S01]  /*25f0*/  SHF.R.U32.HI R4, RZ, R5, R4 ;  /* 0x00000005ff047219 */ /* 0x000fe20000011604 */
[----:B--2---:R-:W-:Y:S01]  /*2600*/  IMAD.HI.U32 R3, R11, R3, RZ ;  /* 0x000000030b037227 */ /* 0x004fe200078e00ff */
[----:B------:R-:W-:-:S04]  /*2610*/  ISETP.NE.AND P0, PT, R2, 0x1, PT ;  /* 0x000000010200780c */ /* 0x000fc80003f05270 */
[----:B----4-:R-:W-:-:S04]  /*2620*/  SHF.R.U32.HI R6, RZ, R6, R3 ;  /* 0x00000006ff067219 */ /* 0x010fc80000011603 */
[----:B------:R-:W-:Y:S02]  /*2630*/  SEL R3, R11, R6, !P0 ;  /* 0x000000060b037207 */ /* 0x000fe40004000000 */
[----:B---3--:R-:W-:-:S04]  /*2640*/  ISETP.NE.AND P1, PT, R18, 0x1, PT ;  /* 0x000000011200780c */ /* 0x008fc80003f25270 */
[----:B------:R-:W-:-:S05]  /*2650*/  SEL R4, R13, R4, !P1 ;  /* 0x000000040d047207 */ /* 0x000fca0004800000 */
[----:B------:R-:W-:Y:S02]  /*2660*/  IMAD.IADD R5, R3, 0x1, -R4 ;  /* 0x0000000103057824 */ /* 0x000fe400078e0a04 */
[----:B------:R-:W-:Y:S02]  /*2670*/  IMAD.IADD R3, R4, 0x1, -R3 ;  /* 0x0000000104037824 */ /* 0x000fe400078e0a03 */
[----:B------:R-:W-:Y:S02]  /*2680*/  IMAD R13, R5, R18, R13 ;  /* 0x00000012050d7224 */ /* 0x000fe400078e020d */
[----:B------:R-:W-:-:S07]  /*2690*/  IMAD R11, R3, R2, R11 ;  /* 0x00000002030b7224 */ /* 0x000fce00078e020b */
.L_x_42:
[----:B------:R-:W-:Y:S01]  /*26a0*/  VIADD R14, R14, 0x1 ;  /* 0x000000010e0e7836 */ /* 0x000fe20000000000 */
[----:B------:R-:W-:Y:S01]  /*26b0*/  PLOP3.LUT P1, PT, PT, PT, PT, 0x80, 0x8 ;  /* 0x000000000008781c */ /* 0x000fe20003f2f070 */
[----:B------:R-:W-:Y:S02]  /*26c0*/  IMAD.IADD R21, R13, 0x1, R60 ;  /* 0x000000010d157824 */ /* 0x000fe400078e023c */
[----:B------:R-:W-:Y:S01]  /*26d0*/  IMAD.IADD R20, R11, 0x1, R58 ;  /* 0x000000010b147824 */ /* 0x000fe200078e023a */
[----:B------:R-:W-:-:S04]  /*26e0*/  ISETP.NE.AND P0, PT, R14, 0x2, PT ;  /* 0x000000020e00780c */ /* 0x000fc80003f05270 */
[----:B------:R-:W-:Y:S02]  /*26f0*/  SEL R3, RZ, 0x1, P0 ;  /* 0x00000001ff037807 */ /* 0x000fe40000000000 */
[----:B------:R-:W-:Y:S02]  /*2700*/  SEL R14, R14, RZ, P0 ;  /* 0x000000ff0e0e7207 */ /* 0x000fe40000000000 */
[----:B------:R-:W-:Y:S01]  /*2710*/  LOP3.LUT R12, R12, R3, RZ, 0x3c, !PT ;  /* 0x000000030c0c7212 */ /* 0x000fe200078e3cff */
[----:B------:R-:W-:Y:S06]  /*2720*/  @P2 BRA `(.L_x_43) ;  /* 0xfffffff000642947 */ /* 0x000fec000383ffff */
[----:B------:R-:W-:Y:S01]  /*2730*/  UIADD3 UR6, UPT, UPT, UR6, 0x68, URZ ;  /* 0x0000006806067890 */ /* 0x000fe2000fffe0ff */
[----:B------:R-:W-:-:S03]  /*2740*/  SHF.L.U32 R3, R15, 0x1f, RZ ;  /* 0x0000001f0f037819 */ /* 0x000fc600000006ff */
[----:B------:R-:W-:-:S09]  /*2750*/  ULEA UR4, UR23, UR6, 0x3 ;  /* 0x0000000617047291 */ /* 0x000fd2000f8e18ff */
[----:B------:R-:W1:Y:S02]  /*2760*/  SYNCS.PHASECHK.TRANS64.TRYWAIT P0, [UR4], R3 ;  /* 0x00000003ff0075a7 */ /* 0x000e640008001104 */
[----:B-1----:R-:W-:Y:S05]  /*2770*/  @!P0 BRA `(.L_x_44) ;  /* 0x0000006800108947 */ /* 0x002fea0003800000 */
.L_x_164:
[----:B------:R-:W-:-:S04]  /*2780*/  UIADD3 UR5, UPT, UPT, UR23, 0x1, URZ ;  /* 0x0000000117057890 */ /* 0x000fc8000fffe0ff */
[----:B------:R-:W-:-:S04]  /*2790*/  UISETP.NE.AND UP0, UPT, UR5, 0xd, UPT ;  /* 0x0000000d0500788c */ /* 0x000fc8000bf05270 */
[----:B------:R-:W-:Y:S02]  /*27a0*/  USEL UR7, URZ, 0x1, UP0 ;  /* 0x00000001ff077887 */ /* 0x000fe40008000000 */
[----:B------:R-:W-:-:S04]  /*27b0*/  USEL UR5, UR5, URZ, UP0 ;  /* 0x000000ff05057287 */ /* 0x000fc80008000000 */
[----:B------:R-:W-:Y:S01]  /*27c0*/  ULEA UR4, UR5, UR6, 0x3 ;  /* 0x0000000605047291 */ /* 0x000fe2000f8e18ff */
[----:B------:R-:W-:-:S04]  /*27d0*/  LOP3.LUT R2, R15, UR7, RZ, 0x3c, !PT ;  /* 0x000000070f027c12 */ /* 0x000fc8000f8e3cff */
[----:B-1----:R-:W-:-:S04]  /*27e0*/  SHF.L.U32 R3, R2, 0x1f, RZ ;  /* 0x0000001f02037819 */ /* 0x002fc800000006ff */
[----:B------:R-:W1:Y:S02]  /*27f0*/  SYNCS.PHASECHK.TRANS64.TRYWAIT P0, [UR4], R3 ;  /* 0x00000003ff0075a7 */ /* 0x000e640008001104 */
[----:B-1----:R-:W-:Y:S05]  /*2800*/  @!P0 BRA `(.L_x_45) ;  /* 0x0000006800048947 */ /* 0x002fea0003800000 */
.L_x_166:
        /* <DEDUP_REMOVED lines=9> */
.L_x_168:
        /* <DEDUP_REMOVED lines=9> */
.L_x_170:
        /* <DEDUP_REMOVED lines=9> */
.L_x_172:
        /* <DEDUP_REMOVED lines=9> */
.L_x_174:
        /* <DEDUP_REMOVED lines=9> */
.L_x_176:
        /* <DEDUP_REMOVED lines=9> */
.L_x_178:
        /* <DEDUP_REMOVED lines=9> */
.L_x_180:
        /* <DEDUP_REMOVED lines=9> */
.L_x_182:
        /* <DEDUP_REMOVED lines=9> */
.L_x_184:
        /* <DEDUP_REMOVED lines=9> */
.L_x_186:
[----:B------:R-:W-:-:S04]  /*2db0*/  UIADD3 UR5, UPT, UPT, UR5, 0x1, URZ ;  /* 0x0000000105057890 */ /* 0x000fc8000fffe0ff */
[----:B------:R-:W-:-:S04]  /*2dc0*/  UISETP.NE.AND UP0, UPT, UR5, 0xd, UPT ;  /* 0x0000000d0500788c */ /* 0x000fc8000bf05270 */
[----:B------:R-:W-:Y:S02]  /*2dd0*/  USEL UR4, URZ, 0x1, UP0 ;  /* 0x00000001ff047887 */ /* 0x000fe40008000000 */
[----:B------:R-:W-:-:S04]  /*2de0*/  USEL UR5, UR5, URZ, UP0 ;  /* 0x000000ff05057287 */ /* 0x000fc80008000000 */
[----:B------:R-:W-:Y:S01]  /*2df0*/  ULEA UR5, UR5, UR6, 0x3 ;  /* 0x0000000605057291 */ /* 0x000fe2000f8e18ff */
[----:B-1----:R-:W-:-:S04]  /*2e00*/  LOP3.LUT R3, R2, UR4, RZ, 0x3c, !PT ;  /* 0x0000000402037c12 */ /* 0x002fc8000f8e3cff */
[----:B------:R-:W-:Y:S01]  /*2e10*/  SHF.L.U32 R3, R3, 0x1f, RZ ;  /* 0x0000001f03037819 */ /* 0x000fe200000006ff */
[----:B---3--:R-:W-:-:S07]  /*2e20*/  IMAD.U32 R0, RZ, RZ, UR5 ;  /* 0x00000005ff007e24 */ /* 0x008fce000f8e00ff */
.L_x_56:
[----:B-1----:R1:W2:Y:S02]  /*2e30*/  SYNCS.PHASECHK.TRANS64.TRYWAIT P0, [R0+URZ], R3 ;  /* 0x00000003000075a7 */ /* 0x0022a400080011ff */
[----:B--2---:R-:W-:Y:S05]  /*2e40*/  @!P0 NANOSLEEP.SYNCS 0x989680 ;  /* 0x009896800000895d */ /* 0x004fea0003900000 */
[----:B------:R-:W2:Y:S02]  /*2e50*/  @!P0 SYNCS.PHASECHK.TRANS64 P0, [R0+URZ], R3 ;  /* 0x00000003000085a7 */ /* 0x000ea400080010ff */
[----:B--2---:R-:W-:Y:S05]  /*2e60*/  @P0 EXIT ;  /* 0x000000000000094d */ /* 0x004fea0003800000 */
[----:B------:R-:W-:Y:S05]  /*2e70*/  BRA `(.L_x_56) ;  /* 0xfffffffc00ec7947 */ /* 0x000fea000383ffff */
.L_x_23:
[----:B------:R-:W-:-:S04]  /*2e80*/  UISETP.NE.AND UP1, UPT, UR37, URZ, UPT ;  /* 0x000000ff2500728c */ /* 0x000fc8000bf25270 */
[----:B------:R-:W-:-:S09]  /*2e90*/  UISETP.NE.OR UP1, UPT, UR10, 0x1, UP1 ;  /* 0x000000010a00788c */ /* 0x000fd20008f25670 */
[----:B------:R-:W-:Y:S05]  /*2ea0*/  BRA.U UP1, `(.L_x_57) ;  /* 0x00000005014c7547 */ /* 0x000fea000b800000 */
[----:B------:R-:W-:Y:S01]  /*2eb0*/  HFMA2 R11, -RZ, RZ, 0, 0 ;  /* 0x00000000ff0b7431 */ /* 0x000fe200000001ff */
[----:B------:R-:W-:Y:S01]  /*2ec0*/  ISETP.GE.U32.AND P2, PT, R10, 0x2, PT ;  /* 0x000000020a00780c */ /* 0x000fe20003f46070 */
[----:B------:R-:W-:Y:S01]  /*2ed0*/  IMAD.MOV.U32 R12, RZ, RZ, 0x1 ;  /* 0x00000001ff0c7424 */ /* 0x000fe200078e00ff */
[----:B------:R-:W-:Y:S01]  /*2ee0*/  CS2R R8, SRZ ;  /* 0x0000000000087805 */ /* 0x000fe2000001ff00 */
[----:B------:R-:W-:Y:S01]  /*2ef0*/  IMAD.MOV.U32 R3, RZ, RZ, RZ ;  /* 0x000000ffff037224 */ /* 0x000fe200078e00ff */
[----:B------:R-:W-:Y:S01]  /*2f00*/  UMOV UR4, 0x400 ;  /* 0x0000040000047882 */ /* 0x000fe20000000000 */
[----:B------:R-:W-:Y:S01]  /*2f10*/  UMOV UR6, URZ ;  /* 0x000000ff00067c82 */ /* 0x000fe20008000000 */
[----:B------:R-:W-:-:S12]  /*2f20*/  ULEA UR37, UR37, UR4, 0x18 ;  /* 0x0000000425257291 */ /* 0x000fd8000f8ec0ff */
.L_x_61:
[----:B------:R-:W-:Y:S02]  /*2f30*/  LEA R0, R3, UR37, 0x3 ;  /* 0x0000002503007c11 */ /* 0x000fe4000f8e18ff */
[----:B------:R-:W-:-:S03]  /*2f40*/  SHF.L.U32 R5, R8, 0x1f, RZ ;  /* 0x0000001f08057819 */ /* 0x000fc600000006ff */
[----:B------:R-:W-:Y:S01]  /*2f50*/  VIADD R4, R0, 0x190 ;  /* 0x0000019000047836 */ /* 0x000fe20000000000 */
[----:B------:R-:W1:Y:S02]  /*2f60*/  SYNCS.PHASECHK.TRANS64.TRYWAIT P0, [R0+URZ+0x180], R5 ;  /* 0x00018005000075a7 */ /* 0x000e6400080011ff */
[----:B-1----:R-:W-:Y:S05]  /*2f70*/  @!P0 BRA `(.L_x_58) ;  /* 0x0000006400308947 */ /* 0x002fea0003800000 */
.L_x_187:
[----:B------:R-:W-:Y:S01]  /*2f80*/  ULEA UR5, UR6, UR37, 0x3 ;  /* 0x0000002506057291 */ /* 0x000fe2000f8e18ff */
[----:B------:R-:W-:Y:S01]  /*2f90*/  PRMT R4, RZ, 0x654, R4 ;  /* 0x00000654ff047816 */ /* 0x000fe20000000004 */
[----:B-1----:R-:W-:Y:S01]  /*2fa0*/  @!P2 IMAD.MOV.U32 R5, RZ, RZ, 0x10 ;  /* 0x00000010ff05a424 */ /* 0x002fe200078e00ff */
[----:B------:R-:W-:Y:S01]  /*2fb0*/  SHF.L.U32 R7, R12, 0x1f, RZ ;  /* 0x0000001f0c077819 */ /* 0x000fe200000006ff */
[----:B------:R-:W-:Y:S01]  /*2fc0*/  UIADD3 UR4, UPT, UPT, UR5, 0x120, URZ ;  /* 0x0000012005047890 */ /* 0x000fe2000fffe0ff */
[----:B------:R1:W-:Y:S05]  /*2fd0*/  SYNCS.ARRIVE.TRANS64.RED.A1T0 RZ, [R4+URZ], RZ ;  /* 0x000000ff04ff79a7 */ /* 0x0003ea00081004ff */
[----:B------:R-:W-:Y:S01]  /*2fe0*/  IMAD.U32 R13, RZ, RZ, UR4 ;  /* 0x00000004ff0d7e24 */ /* 0x000fe2000f8e00ff */
[----:B------:R-:W2:Y:S04]  /*2ff0*/  SYNCS.PHASECHK.TRANS64.TRYWAIT P0, [UR5+0x130], R7 ;  /* 0x00013007ff0075a7 */ /* 0x000ea80008001105 */
[----:B------:R-:W-:Y:S01]  /*3000*/  PRMT R13, R10, 0x654, R13 ;  /* 0x000006540a0d7816 */ /* 0x000fe2000000000d */
[----:B-12---:R-:W-:Y:S06]  /*3010*/  @!P0 BRA `(.L_x_59) ;  /* 0x00000064001c8947 */ /* 0x006fec0003800000 */
.L_x_189:
[----:B------:R-:W-:Y:S01]  /*3020*/  ULEA UR4, UR6, UR37, 0x4 ;  /* 0x0000002506047291 */ /* 0x000fe2000f8e20ff */
[----:B------:R-:W-:Y:S01]  /*3030*/  SEL R2, R13, R2, !P2 ;  /* 0x000000020d027207 */ /* 0x000fe20005000000 */
[----:B------:R-:W-:Y:S01]  /*3040*/  UIADD3 UR5, UPT, UPT, UR5, 0x120, URZ ;  /* 0x0000012005057890 */ /* 0x000fe2000fffe0ff */
[----:B-1----:R-:W-:Y:S01]  /*3050*/  LEA R0, R11, UR37, 0x3 ;  /* 0x000000250b007c11 */ /* 0x002fe2000f8e18ff */
[----:B------:R-:W-:Y:S01]  /*3060*/  UIADD3 UR4, UPT, UPT, UR4, 0x1b0, URZ ;  /* 0x000001b004047890 */ /* 0x000fe2000fffe0ff */
[----:B------:R1:W-:Y:S01]  /*3070*/  @!P2 SYNCS.ARRIVE.TRANS64.RED RZ, [R2+URZ], R5 ;  /* 0x0000000502ffa9a7 */ /* 0x0003e200080004ff */
[----:B------:R-:W-:Y:S01]  /*3080*/  UIADD3 UR6, UPT, UPT, UR6, 0x1, URZ ;  /* 0x0000000106067890 */ /* 0x000fe2000fffe0ff */
[----:B------:R-:W-:-:S03]  /*3090*/  VIADD R3, R3, 0x1 ;  /* 0x0000000103037836 */ /* 0x000fc60000000000 */
[----:B------:R-:W-:Y:S02]  /*30a0*/  UISETP.NE.AND UP0, UPT, UR6, 0x2, UPT ;  /* 0x000000020600788c */ /* 0x000fe4000bf05270 */
[----:B------:R-:W-:Y:S01]  /*30b0*/  ISETP.NE.AND P0, PT, R3, 0x2, PT ;  /* 0x000000020300780c */ /* 0x000fe20003f05270 */
[----:B------:R-:W-:Y:S06]  /*30c0*/  UGETNEXTWORKID.BROADCAST [UR4], [UR5] ;  /* 0x00000000040073ca */ /* 0x000fec0008000100 */
[----:B------:R-:W-:Y:S02]  /*30d0*/  USEL UR4, URZ, 0x1, UP0 ;  /* 0x00000001ff047887 */ /* 0x000fe40008000000 */
[----:B------:R-:W-:-:S04]  /*30e0*/  USEL UR6, UR6, URZ, UP0 ;  /* 0x000000ff06067287 */ /* 0x000fc80008000000 */
[----:B------:R-:W-:Y:S02]  /*30f0*/  LOP3.LUT R12, R12, UR4, RZ, 0x3c, !PT ;  /* 0x000000040c0c7c12 */ /* 0x000fe4000f8e3cff */
[----:B-1----:R-:W-:-:S04]  /*3100*/  SHF.L.U32 R5, R9, 0x1f, RZ ;  /* 0x0000001f09057819 */ /* 0x002fc800000006ff */
[----:B------:R-:W1:Y:S02]  /*3110*/  SYNCS.PHASECHK.TRANS64.TRYWAIT P1, [R0+URZ+0x120], R5 ;  /* 0x00012005000075a7 */ /* 0x000e6400080211ff */
[----:B-1----:R-:W-:Y:S05]  /*3120*/  @!P1 BRA `(.L_x_60) ;  /* 0x0000006000f09947 */ /* 0x002fea0003800000 */
.L_x_190:
[----:B------:R-:W-:Y:S01]  /*3130*/  LEA R4, R11, UR37, 0x4 ;  /* 0x000000250b047c11 */ /* 0x000fe2000f8e20ff */
[----:B-1----:R-:W-:Y:S01]  /*3140*/  VIADD R0, R0, 0x130 ;  /* 0x0000013000007836 */ /* 0x002fe20000000000 */
[----:B------:R-:W-:Y:S01]  /*3150*/  SEL R3, R3, RZ, P0 ;  /* 0x000000ff03037207 */ /* 0x000fe20000000000 */
[----:B------:R-:W-:-:S03]  /*3160*/  VIADD R11, R11, 0x1 ;  /* 0x000000010b0b7836 */ /* 0x000fc60000000000 */
[----:B------:R-:W1:Y:S01]  /*3170*/  LDS.128 R4, [R4+0x1b0] ;  /* 0x0001b00004047984 */ /* 0x000e620000000c00 */
[----:B------:R-:W-:Y:S02]  /*3180*/  PRMT R0, RZ, 0x654, R0 ;  /* 0x00000654ff007816 */ /* 0x000fe40000000000 */
[C---:B------:R-:W-:Y:S01]  /*3190*/  ISETP.NE.AND P1, PT, R11.reuse, 0x2, PT ;  /* 0x000000020b00780c */ /* 0x040fe20003f25270 */
[----:B------:R-:W-:Y:S01]  /*31a0*/  @!PT LDS RZ, [RZ] ;  /* 0x00000000fffff984 */ /* 0x000fe20000000800 */
[----:B------:R-:W-:Y:S01]  /*31b0*/  @!PT LDS RZ, [RZ] ;  /* 0x00000000fffff984 */ /* 0x000fe20000000800 */
[----:B------:R-:W-:Y:S01]  /*31c0*/  @!PT LDS RZ, [RZ] ;  /* 0x00000000fffff984 */ /* 0x000fe20000000800 */
[----:B------:R-:W-:Y:S01]  /*31d0*/  @!PT LDS RZ, [RZ] ;  /* 0x00000000fffff984 */ /* 0x000fe20000000800 */
[----:B------:R2:W-:Y:S06]  /*31e0*/  MEMBAR.ALL.CTA ;  /* 0x0000000000007992 */ /* 0x0005ec0000008000 */
[----:B--2---:R-:W2:Y:S01]  /*31f0*/  FENCE.VIEW.ASYNC.S ;  /* 0x00000000000073c6 */ /* 0x004ea20000000000 */
[----:B------:R-:W-:Y:S01]  /*3200*/  SEL R11, R11, RZ, P1 ;  /* 0x000000ff0b0b7207 */ /* 0x000fe20000800000 */
[----:B--2---:R2:W-:Y:S01]  /*3210*/  SYNCS.ARRIVE.TRANS64.RED.A1T0 RZ, [R0+URZ], RZ ;  /* 0x000000ff00ff79a7 */ /* 0x0045e200081004ff */
[----:B-1----:R-:W-:-:S02]  /*3220*/  LOP3.LUT P3, RZ, R6, 0x1, RZ, 0xc0, !PT ;  /* 0x0000000106ff7812 */ /* 0x002fc4000786c0ff */
[----:B------:R-:W-:-:S04]  /*3230*/  SEL R5, RZ, 0x1, P0 ;  /* 0x00000001ff057807 */ /* 0x000fc80000000000 */
[----:B------:R-:W-:Y:S02]  /*3240*/  LOP3.LUT R8, R8, R5, RZ, 0x3c, !PT ;  /* 0x0000000508087212 */ /* 0x000fe400078e3cff */
[----:B--2---:R-:W-:-:S04]  /*3250*/  SEL R0, RZ, 0x1, P1 ;  /* 0x00000001ff007807 */ /* 0x004fc80000800000 */
[----:B------:R-:W-:Y:S01]  /*3260*/  LOP3.LUT R9, R9, R0, RZ, 0x3c, !PT ;  /* 0x0000000009097212 */ /* 0x000fe200078e3cff */
[----:B------:R-:W-:Y:S06]  /*3270*/  @P3 BRA `(.L_x_61) ;  /* 0xfffffffc002c3947 */ /* 0x000fec000383ffff */
[----:B------:R-:W-:Y:S01]  /*3280*/  ULEA UR5, UR6, UR37, 0x3 ;  /* 0x0000002506057291 */ /* 0x000fe2000f8e18ff */
[----:B------:R-:W-:-:S08]  /*3290*/  SHF.L.U32 R3, R12, 0x1f, RZ ;  /* 0x0000001f0c037819 */ /* 0x000fd000000006ff */
[----:B------:R-:W1:Y:S02]  /*32a0*/  SYNCS.PHASECHK.TRANS64 P0, [UR5+0x130], R3 ;  /* 0x00013003ff0075a7 */ /* 0x000e640008001005 */
[----:B-1----:R-:W-:Y:S05]  /*32b0*/  @P0 BRA `(.L_x_62) ;  /* 0x0000000000080947 */ /* 0x002fea0003800000 */
[----:B------:R-:W1:Y:S02]  /*32c0*/  SYNCS.PHASECHK.TRANS64.TRYWAIT P0, [UR5+0x130], R3 ;  /* 0x00013003ff0075a7 */ /* 0x000e640008001105 */
[----:B-1----:R-:W-:Y:S05]  /*32d0*/  @!P0 BRA `(.L_x_63) ;  /* 0x0000006000988947 */ /* 0x002fea0003800000 */
.L_x_62:
[----:B------:R-:W-:-:S04]  /*32e0*/  UIADD3 UR4, UPT, UPT, UR6, 0x1, URZ ;  /* 0x0000000106047890 */ /* 0x000fc8000fffe0ff */
[----:B------:R-:W-:-:S04]  /*32f0*/  UISETP.NE.AND UP0, UPT, UR4, 0x2, UPT ;  /* 0x000000020400788c */ /* 0x000fc8000bf05270 */
[----:B------:R-:W-:Y:S02]  /*3300*/  USEL UR7, URZ, 0x1, UP0 ;  /* 0x00000001ff077887 */ /* 0x000fe40008000000 */
[----:B------:R-:W-:-:S04]  /*3310*/  USEL UR4, UR4, URZ, UP0 ;  /* 0x000000ff04047287 */ /* 0x000fc80008000000 */
[----:B------:R-:W-:Y:S01]  /*3320*/  ULEA UR4, UR4, UR37, 0x3 ;  /* 0x0000002504047291 */ /* 0x000fe2000f8e18ff */
[----:B-1----:R-:W-:-:S04]  /*3330*/  LOP3.LUT R3, R12, UR7, RZ, 0x3c, !PT ;  /* 0x000000070c037c12 */ /* 0x002fc8000f8e3cff */
[----:B------:R-:W-:-:S04]  /*3340*/  SHF.L.U32 R0, R3, 0x1f, RZ ;  /* 0x0000001f03007819 */ /* 0x000fc800000006ff */
[----:B------:R-:W1:Y:S02]  /*3350*/  SYNCS.PHASECHK.TRANS64 P0, [UR4+0x130], R0 ;  /* 0x00013000ff0075a7 */ /* 0x000e640008001004 */
[----:B-1----:R-:W-:Y:S05]  /*3360*/  @P0 EXIT ;  /* 0x000000000000094d */ /* 0x002fea0003800000 */
[----:B------:R-:W-:Y:S02]  /*3370*/  SHF.L.U32 R3, R3, 0x1f, RZ ;  /* 0x0000001f03037819 */ /* 0x000fe400000006ff */
[----:B------:R-:W-:-:S07]  /*3380*/  MOV R0, UR4 ;  /* 0x0000000400007c02 */ /* 0x000fce0008000f00 */
.L_x_64:
[----:B-1----:R1:W2:Y:S02]  /*3390*/  SYNCS.PHASECHK.TRANS64.TRYWAIT P0, [R0+URZ+0x130], R3 ;  /* 0x00013003000075a7 */ /* 0x0022a400080011ff */
[----:B--2---:R-:W-:Y:S05]  /*33a0*/  @!P0 NANOSLEEP.SYNCS 0x989680 ;  /* 0x009896800000895d */ /* 0x004fea0003900000 */
[----:B------:R-:W2:Y:S02]  /*33b0*/  @!P0 SYNCS.PHASECHK.TRANS64 P0, [R0+URZ+0x130], R3 ;  /* 0x00013003000085a7 */ /* 0x000ea400080010ff */
[----:B--2---:R-:W-:Y:S05]  /*33c0*/  @P0 EXIT ;  /* 0x000000000000094d */ /* 0x004fea0003800000 */
[----:B------:R-:W-:Y:S05]  /*33d0*/  BRA `(.L_x_64) ;  /* 0xfffffffc00ec7947 */ /* 0x000fea000383ffff */
.L_x_57:
[----:B------:R-:W-:Y:S05]  /*33e0*/  BRA.U UP4, `(.L_x_65) ;  /* 0x0000001104d47547 */ /* 0x000fea000b800000 */
[----:B------:R-:W-:Y:S01]  /*33f0*/  UMOV UR6, 0x40 ;  /* 0x0000004000067882 */ /* 0x000fe20000000000 */
[----:B------:R-:W-:Y:S01]  /*3400*/  NOP ;  /* 0x0000000000007918 */ /* 0x000fe20000000000 */
[----:B------:R-:W-:Y:S01]  /*3410*/  ULEA UR6, UR37, UR6, 0x18 ;  /* 0x0000000625067291 */ /* 0x000fe2000f8ec0ff */
[----:B------:R-:W-:Y:S02]  /*3420*/  UMOV UR7, 0x400 ;  /* 0x0000040000077882 */ /* 0x000fe40000000000 */
[----:B------:R-:W-:-:S06]  /*3430*/  ULEA UR37, UR37, UR7, 0x18 ;  /* 0x0000000725257291 */ /* 0x000fcc000f8ec0ff */
[----:B------:R-:W1:Y:S02]  /*3440*/  LDS.U8 R2, [UR6+0x1c] ;  /* 0x00001c06ff027984 */ /* 0x000e640008000000 */
[----:B-1----:R-:W-:-:S13]  /*3450*/  ISETP.NE.AND P0, PT, R2, RZ, PT ;  /* 0x000000ff0200720c */ /* 0x002fda0003f05270 */
[----:B------:R-:W-:Y:S05]  /*3460*/  @P0 BRA `(.L_x_66) ;  /* 0x0000000400080947 */ /* 0x000fea0003800000 */
[----:B------:R-:W-:Y:S02]  /*3470*/  UISETP.NE.U32.AND UP0, UPT, UR5, 0x1, UPT ;  /* 0x000000010500788c */ /* 0x000fe4000bf05070 */
[----:B------:R-:W-:-:S07]  /*3480*/  UIADD3 UR8, UPT, UPT, UR6, 0x8, URZ ;  /* 0x0000000806087890 */ /* 0x000fce000fffe0ff */
[----:B------:R-:W-:Y:S05]  /*3490*/  BRA.U !UP0, `(.L_x_67) ;  /* 0x00000001089c7547 */ /* 0x000fea000b800000 */
[----:B------:R-:W-:Y:S01]  /*34a0*/  ELECT P0, URZ, PT ;  /* 0x0000000000ff782f */ /* 0x000fe20003800000 */
[----:B------:R-:W-:-:S12]  /*34b0*/  BSSY B0, `(.L_x_67) ;  /* 0x0000025000007945 */ /* 0x000fd80003800000 */
[----:B------:R-:W-:Y:S05]  /*34c0*/  @!P0 BRA `(.L_x_68) ;  /* 0x00000000008c8947 */ /* 0x000fea0003800000 */
[----:B------:R-:W-:-:S05]  /*34d0*/  UMOV UR7, 0x10 ;  /* 0x0000001000077882 */ /* 0x000fca0000000000 */
[----:B------:R-:W-:Y:S04]  /*34e0*/  DEPBAR.LE SB1, 0x36 ;  /* 0x00009d800000791a */ /* 0x000fe80000000000 */
[----:B------:R-:W1:Y:S02]  /*34f0*/  UTCATOMSWS.2CTA.FIND_AND_SET.ALIGN UP1, UR7, UR7 ;  /* 0x00000007000775e3 */ /* 0x000e640008220800 */
[----:B-1----:R-:W-:Y:S01]  /*3500*/  MOV R11, UR7 ;  /* 0x00000007000b7c02 */ /* 0x002fe20008000f00 */
[----:B------:R-:W-:Y:S06]  /*3510*/  BRA.U UP1, `(.L_x_69) ;  /* 0x0000000101187547 */ /* 0x000fec000b800000 */
.L_x_70:
[----:B------:R-:W-:Y:S05]  /*3520*/  NANOSLEEP 0x64 ;  /* 0x000000640000795d */ /* 0x000fea0003800000 */
[----:B------:R-:W-:-:S05]  /*3530*/  UMOV UR7, 0x10 ;  /* 0x0000001000077882 */ /* 0x000fca0000000000 */
[----:B------:R-:W-:Y:S04]  /*3540*/  DEPBAR.LE SB1, 0x36 ;  /* 0x00009d800000791a */ /* 0x000fe80000000000 */
[----:B------:R-:W1:Y:S02]  /*3550*/  UTCATOMSWS.2CTA.FIND_AND_SET.ALIGN UP1, UR7, UR7 ;  /* 0x00000007000775e3 */ /* 0x000e640008220800 */
[----:B-1----:R-:W-:Y:S01]  /*3560*/  MOV R11, UR7 ;  /* 0x00000007000b7c02 */ /* 0x002fe20008000f00 */
[----:B------:R-:W-:Y:S05]  /*3570*/  BRA.U !UP1, `(.L_x_70) ;  /* 0xfffffffd09e87547 */ /* 0x000fea000b83ffff */
.L_x_69:
[----:B------:R-:W1:Y:S01]  /*3580*/  LDS R5, [UR6+0x10] ;  /* 0x00001006ff057984 */ /* 0x000e620008000800 */
[----:B------:R-:W-:Y:S01]  /*3590*/  IMAD.U32 R3, RZ, RZ, UR37 ;  /* 0x00000025ff037e24 */ /* 0x000fe2000f8e00ff */
[----:B------:R-:W-:-:S03]  /*35a0*/  MOV R2, UR4 ;  /* 0x0000000400027c02 */ /* 0x000fc60008000f00 */
[----:B------:R-:W-:Y:S01]  /*35b0*/  VIADD R3, R3, 0x1d0 ;  /* 0x000001d003037836 */ /* 0x000fe20000000000 */
[----:B-1----:R-:W-:-:S04]  /*35c0*/  SHF.L.U32 R5, R5, 0x1f, RZ ;  /* 0x0000001f05057819 */ /* 0x002fc800000006ff */
[----:B------:R-:W1:Y:S02]  /*35d0*/  SYNCS.PHASECHK.TRANS64.TRYWAIT P0, [UR6+0x8], R5 ;  /* 0x00000805ff0075a7 */ /* 0x000e640008001106 */
[----:B-1----:R-:W-:Y:S05]  /*35e0*/  @P0 BRA `(.L_x_71) ;  /* 0x0000000000080947 */ /* 0x002fea0003800000 */
[----:B------:R-:W1:Y:S02]  /*35f0*/  SYNCS.PHASECHK.TRANS64.TRYWAIT P0, [UR6+0x8], R5 ;  /* 0x00000805ff0075a7 */ /* 0x000e640008001106 */
[----:B-1----:R-:W-:Y:S05]  /*3600*/  @!P0 BRA `(.L_x_72) ;  /* 0x0000005c00e48947 */ /* 0x002fea0003800000 */
.L_x_71:
[----:B-1----:R-:W-:Y:S01]  /*3610*/  HFMA2 R4, -RZ, RZ, 0, 5.9604644775390625e-08 ;  /* 0x00000001ff047431 */ /* 0x002fe200000001ff */
[----:B------:R-:W-:Y:S01]  /*3620*/  UPRMT UR7, UR4, 0x654, UR8 ;  /* 0x0000065404077896 */ /* 0x000fe20008000008 */
[----:B------:R-:W-:Y:S01]  /*3630*/  IMAD.MOV.U32 R6, RZ, RZ, 0xffff ;  /* 0x0000ffffff067424 */ /* 0x000fe200078e00ff */
[----:B------:R-:W-:Y:S01]  /*3640*/  PRMT R2, R2, 0x654, R3 ;  /* 0x0000065402027816 */ /* 0x000fe20000000003 */
[----:B------:R-:W-:Y:S02]  /*3650*/  IMAD.MOV.U32 R5, RZ, RZ, 0x4 ;  /* 0x00000004ff057424 */ /* 0x000fe400078e00ff */
[----:B------:R-:W-:Y:S01]  /*3660*/  IMAD.SHL.U32 R9, R11, 0x20, RZ ;  /* 0x000000200b097824 */ /* 0x000fe200078e00ff */
[----:B------:R-:W-:Y:S02]  /*3670*/  MOV R3, UR7 ;  /* 0x0000000700037c02 */ /* 0x000fe40008000f00 */
[-C--:B------:R-:W-:Y:S01]  /*3680*/  SHF.L.U32 R7, R6, R11.reuse, RZ ;  /* 0x0000000b06077219 */ /* 0x080fe200000006ff */
[----:B------:R1:W-:Y:S01]  /*3690*/  SYNCS.ARRIVE.TRANS64.RED RZ, [UR7], R5 ;  /* 0x00000005ffff79a7 */ /* 0x0003e20008000407 */
[----:B------:R-:W-:Y:S01]  /*36a0*/  SHF.L.U32 R6, R4, R11, RZ ;  /* 0x0000000b04067219 */ /* 0x000fe200000006ff */
[----:B------:R1:W-:Y:S04]  /*36b0*/  STS [UR37+0x1d0], R9 ;  /* 0x0001d009ff007988 */ /* 0x0003e80008000825 */
[----:B------:R1:W-:Y:S04]  /*36c0*/  STAS [R2.64], R11 ;  /* 0x0000000b02007dbd */ /* 0x0003e8000c0008ff */
[----:B------:R1:W-:Y:S04]  /*36d0*/  ATOMS.OR RZ, [UR6+0x14], R7 ;  /* 0x00001407ffff798c */ /* 0x0003e8000b000006 */
[----:B------:R1:W-:Y:S04]  /*36e0*/  ATOMS.OR RZ, [UR6+0x18], R6 ;  /* 0x00001806ffff798c */ /* 0x0003e8000b000006 */
[----:B------:R1:W-:Y:S02]  /*36f0*/  ATOMS.XOR RZ, [UR6+0x10], R4 ;  /* 0x00001004ffff798c */ /* 0x0003e4000b800006 */
.L_x_68:
[----:B------:R-:W-:Y:S05]  /*3700*/  BSYNC B0 ;  /* 0x0000000000007941 */ /* 0x000fea0003800000 */
.L_x_67:
[----:B------:R-:W-:Y:S05]  /*3710*/  BRA.U UP0, `(.L_x_73) ;  /* 0x00000001006c7547 */ /* 0x000fea000b800000 */
[----:B------:R-:W-:-:S03]  /*3720*/  UMOV UR7, 0xffffffff ;  /* 0xffffffff00077882 */ /* 0x000fc60000000000 */
[----:B------:R-:W-:Y:S05]  /*3730*/  BRA.DIV UR7, `(.L_x_74) ;  /* 0x0000005e07b07947 */ /* 0x000fea000b800000 */
[----:B------:R-:W-:-:S13]  /*3740*/  ELECT P6, URZ, PT ;  /* 0x0000000000ff782f */ /* 0x000fda00038c0000 */
.L_x_194:
[----:B------:R-:W-:Y:S05]  /*3750*/  @!P6 BRA `(.L_x_73) ;  /* 0x00000000005ce947 */ /* 0x000fea0003800000 */
[----:B-1----:R-:W1:Y:S02]  /*3760*/  LDS R3, [UR6+0x10] ;  /* 0x00001006ff037984 */ /* 0x002e640008000800 */
[----:B-1----:R-:W-:-:S04]  /*3770*/  SHF.L.U32 R3, R3, 0x1f, RZ ;  /* 0x0000001f03037819 */ /* 0x002fc800000006ff */
[----:B------:R-:W1:Y:S02]  /*3780*/  SYNCS.PHASECHK.TRANS64.TRYWAIT P0, [UR6+0x8], R3 ;  /* 0x00000803ff0075a7 */ /* 0x000e640008001106 */
[----:B-1----:R-:W-:Y:S05]  /*3790*/  @P0 BRA `(.L_x_75) ;  /* 0x0000000000080947 */ /* 0x002fea0003800000 */
[----:B------:R-:W1:Y:S02]  /*37a0*/  SYNCS.PHASECHK.TRANS64.TRYWAIT P0, [UR6+0x8], R3 ;  /* 0x00000803ff0075a7 */ /* 0x000e640008001106 */
[----:B-1----:R-:W-:Y:S05]  /*37b0*/  @!P0 BRA `(.L_x_76) ;  /* 0x0000005c00b08947 */ /* 0x002fea0003800000 */
.L_x_75:
[----:B------:R-:W2:Y:S01]  /*37c0*/  LDS R5, [UR37+0x1d0] ;  /* 0x0001d025ff057984 */ /* 0x000ea20008000800 */
[----:B-1----:R-:W-:Y:S02]  /*37d0*/  HFMA2 R2, -RZ, RZ, 0, 5.9604644775390625e-08 ;  /* 0x00000001ff027431 */ /* 0x002fe400000001ff */
[----:B------:R-:W-:Y:S01]  /*37e0*/  IMAD.MOV.U32 R3, RZ, RZ, 0xffff ;  /* 0x0000ffffff037424 */ /* 0x000fe200078e00ff */
[----:B------:R-:W-:Y:S01]  /*37f0*/  UPRMT UR7, UR4, 0x654, UR8 ;  /* 0x0000065404077896 */ /* 0x000fe20008000008 */
[----:B--2---:R-:W-:-:S03]  /*3800*/  IMAD.SHL.U32 R4, R5, 0x20, RZ ;  /* 0x0000002005047824 */ /* 0x004fc600078e00ff */
[-C--:B------:R-:W-:Y:S02]  /*3810*/  SHF.L.U32 R3, R3, R5.reuse, RZ ;  /* 0x0000000503037219 */ /* 0x080fe400000006ff */
[----:B------:R-:W-:Y:S01]  /*3820*/  SHF.L.U32 R5, R2, R5, RZ ;  /* 0x0000000502057219 */ /* 0x000fe200000006ff */
[----:B------:R2:W-:Y:S04]  /*3830*/  STS [UR37+0x1d0], R4 ;  /* 0x0001d004ff007988 */ /* 0x0005e80008000825 */
[----:B------:R2:W-:Y:S04]  /*3840*/  ATOMS.OR RZ, [UR6+0x14], R3 ;  /* 0x00001403ffff798c */ /* 0x0005e8000b000006 */
[----:B------:R2:W-:Y:S01]  /*3850*/  ATOMS.OR RZ, [UR6+0x18], R5 ;  /* 0x00001805ffff798c */ /* 0x0005e2000b000006 */
[----:B------:R-:W-:Y:S03]  /*3860*/  SYNCS.ARRIVE.TRANS64.RED.A1T0 RZ, [UR7], RZ ;  /* 0x000000ffffff79a7 */ /* 0x000fe60008100407 */
[----:B------:R2:W-:Y:S01]  /*3870*/  ATOMS.XOR RZ, [UR6+0x10], R2 ;  /* 0x00001002ffff798c */ /* 0x0005e2000b800006 */
[----:B------:R-:W-:Y:S05]  /*3880*/  BRA `(.L_x_73) ;  /* 0x0000000000107947 */ /* 0x000fea0003800000 */
.L_x_66:
[----:B------:R-:W-:-:S05]  /*3890*/  MOV R2, 0xffffffff ;  /* 0xffffffff00027802 */ /* 0x000fca0000000f00 */
[----:B------:R1:W-:Y:S02]  /*38a0*/  STS [UR37+0x1d0], R2 ;  /* 0x0001d002ff007988 */ /* 0x0003e40008000825 */
[----:B-1----:R-:W-:Y:S02]  /*38b0*/  MOV R2, 0x38d0 ;  /* 0x000038d000027802 */ /* 0x002fe40000000f00 */
[----:B-----5:R-:W-:Y:S05]  /*38c0*/  CALL.REL.NOINC `($__internal_1_$__cuda_sm10x_tcgen05_guardrail_trap_phase_invalid_during_alloc) ;  /* 0x0000006400847944 */ /* 0x020fea0003c00000 */
.L_x_73:
[----:B------:R-:W-:Y:S05]  /*38d0*/  WARPSYNC.ALL ;  /* 0x0000000000007948 */ /* 0x000fea0003800000 */
[----:B------:R-:W3:Y:S01]  /*38e0*/  S2UR UR7, SR_CgaCtaId ;  /* 0x00000000000779c3 */ /* 0x000ee20000008800 */
[----:B------:R-:W-:Y:S01]  /*38f0*/  UMOV UR6, 0x400 ;  /* 0x0000040000067882 */ /* 0x000fe20000000000 */
[----:B------:R-:W-:-:S06]  /*3900*/  NOP ;  /* 0x0000000000007918 */ /* 0x000fcc0000000000 */
[----:B------:R-:W-:Y:S06]  /*3910*/  BAR.ARV 0x6, 0xa0 ;  /* 0x0182800000007b1d */ /* 0x000fec0000002000 */
[----:B------:R-:W4:Y:S01]  /*3920*/  LDCU UR8, c[0x0][0x38c] ;  /* 0x00007180ff0877ac */ /* 0x000f220008000800 */
[----:B------:R-:W-:Y:S01]  /*3930*/  LOP3.LUT R0, R0, 0xffff, RZ, 0xc0, !PT ;  /* 0x0000ffff00007812 */ /* 0x000fe200078ec0ff */
[----:B-1----:R-:W-:Y:S01]  /*3940*/  IMAD.MOV.U32 R9, RZ, RZ, 0x1 ;  /* 0x00000001ff097424 */ /* 0x002fe200078e00ff */
[----:B------:R-:W-:Y:S01]  /*3950*/  LOP3.LUT R8, R8, 0xffff, RZ, 0xc0, !PT ;  /* 0x0000ffff08087812 */ /* 0x000fe200078ec0ff */
[----:B------:R-:W-:Y:S01]  /*3960*/  UMOV UR18, URZ ;  /* 0x000000ff00127c82 */ /* 0x000fe20008000000 */
[----:B------:R-:W-:Y:S01]  /*3970*/  R2UR UR11, R0 ;  /* 0x00000000000b72ca */ /* 0x000fe200000e0000 */
[----:B------:R-:W-:Y:S01]  /*3980*/  UMOV UR17, URZ ;  /* 0x000000ff00117c82 */ /* 0x000fe20008000000 */
[----:B------:R-:W-:Y:S01]  /*3990*/  R2UR UR12, R8 ;  /* 0x00000000080c72ca */ /* 0x000fe200000e0000 */
[----:B------:R-:W-:Y:S01]  /*39a0*/  IMAD.MOV.U32 R8, RZ, RZ, RZ ;  /* 0x000000ffff087224 */ /* 0x000fe200078e00ff */
[----:B------:R-:W-:Y:S01]  /*39b0*/  UMOV UR16, URZ ;  /* 0x000000ff00107c82 */ /* 0x000fe20008000000 */
[----:B---3--:R-:W-:-:S02]  /*39c0*/  ULEA UR7, UR7, UR6, 0x18 ;  /* 0x0000000607077291 */ /* 0x008fc4000f8ec0ff */
[----:B------:R-:W-:Y:S02]  /*39d0*/  UISETP.NE.AND UP2, UPT, UR5, URZ, UPT ;  /* 0x000000ff0500728c */ /* 0x000fe4000bf45270 */
[----:B------:R-:W-:Y:S02]  /*39e0*/  UIADD3 UR13, UPT, UPT, UR7, 0x1e300, URZ ;  /* 0x0001e300070d7890 */ /* 0x000fe4000fffe0ff */
[----:B------:R-:W-:Y:S02]  /*39f0*/  UIADD3 UR20, UPT, UPT, UR7, 0x4300, URZ ;  /* 0x0000430007147890 */ /* 0x000fe4000fffe0ff */
[----:B----4-:R-:W-:Y:S01]  /*3a00*/  UIADD3 UR8, UPT, UPT, UR8, 0x3f, URZ ;  /* 0x0000003f08087890 */ /* 0x010fe2000fffe0ff */
[----:B--2---:R-:W1:Y:S01]  /*3a10*/  LDS R2, [UR7+0x1d0] ;  /* 0x0001d007ff027984 */ /* 0x004e620008000800 */
[----:B------:R-:W-:Y:S02]  /*3a20*/  USHF.R.U32.HI UR13, URZ, 0x4, UR13 ;  /* 0x00000004ff0d7899 */ /* 0x000fe4000801160d */
[----:B------:R-:W-:-:S02]  /*3a30*/  USHF.R.S32.HI UR6, URZ, 0x1f, UR8 ;  /* 0x0000001fff067899 */ /* 0x000fc40008011408 */
[----:B------:R-:W-:Y:S02]  /*3a40*/  USHF.R.U32.HI UR20, URZ, 0x4, UR20 ;  /* 0x00000004ff147899 */ /* 0x000fe40008011614 */
[----:B------:R-:W-:Y:S02]  /*3a50*/  ULEA.HI UR6, UR6, UR8, URZ, 0x6 ;  /* 0x0000000806067291 */ /* 0x000fe4000f8f30ff */
[----:B------:R-:W-:Y:S02]  /*3a60*/  ULOP3.LUT UR13, UR13, 0x3fff, URZ, 0xc0, !UPT ;  /* 0x00003fff0d0d7892 */ /* 0x000fe4000f8ec0ff */
[----:B------:R-:W-:Y:S01]  /*3a70*/  USHF.R.S32.HI UR6, URZ, 0x6, UR6 ;  /* 0x00000006ff067899 */ /* 0x000fe20008011406 */
[----:B------:R-:W-:Y:S01]  /*3a80*/  UMOV UR28, 0x0 ;  /* 0x00000000001c7882 */ /* 0x000fe20000000000 */
[----:B------:R-:W-:Y:S02]  /*3a90*/  UMOV UR29, 0x8208010 ;  /* 0x08208010001d7882 */ /* 0x000fe40000000000 */
[----:B------:R-:W-:-:S02]  /*3aa0*/  UISETP.LT.AND UP0, UPT, UR6, 0x1, UPT ;  /* 0x000000010600788c */ /* 0x000fc4000bf01270 */
[----:B------:R-:W-:Y:S02]  /*3ab0*/  ULOP3.LUT UR20, UR20, 0x3fff, URZ, 0xc0, !UPT ;  /* 0x00003fff14147892 */ /* 0x000fe4000f8ec0ff */
[----:B------:R-:W-:Y:S02]  /*3ac0*/  ULOP3.LUT UR13, UR13, 0x10000, URZ, 0xfc, !UPT ;  /* 0x000100000d0d7892 */ /* 0x000fe4000f8efcff */
[----:B------:R-:W-:Y:S01]  /*3ad0*/  USEL UR19, UR6, 0x1, !UP0 ;  /* 0x0000000106137887 */ /* 0x000fe2000c000000 */
[----:B------:R-:W-:Y:S01]  /*3ae0*/  UMOV UR26, 0x0 ;  /* 0x00000000001a7882 */ /* 0x000fe20000000000 */
[----:B------:R-:W-:Y:S01]  /*3af0*/  UMOV UR27, 0x8208010 ;  /* 0x08208010001b7882 */ /* 0x000fe20000000000 */
[----:B------:R-:W-:Y:S01]  /*3b00*/  UMOV UR24, 0x0 ;  /* 0x0000000000187882 */ /* 0x000fe20000000000 */
[----:B------:R-:W-:Y:S01]  /*3b10*/  UMOV UR25, 0x8208010 ;  /* 0x0820801000197882 */ /* 0x000fe20000000000 */
[----:B------:R-:W-:Y:S01]  /*3b20*/  UMOV UR22, 0x0 ;  /* 0x0000000000167882 */ /* 0x000fe20000000000 */
[----:B------:R-:W-:Y:S01]  /*3b30*/  UMOV UR23, 0x8208010 ;  /* 0x0820801000177882 */ /* 0x000fe20000000000 */
[----:B-1----:R-:W-:-:S02]  /*3b40*/  R2UR UR21, R2 ;  /* 0x00000000021572ca */ /* 0x002fc400000e0000 */
[----:B------:R-:W-:-:S13]  /*3b50*/  CS2R R2, SRZ ;  /* 0x0000000000027805 */ /* 0x000fda000001ff00 */
.L_x_84:
[C---:B------:R-:W-:Y:S02]  /*3b60*/  LEA R0, R8.reuse, UR7, 0x3 ;  /* 0x0000000708007c11 */ /* 0x040fe4000f8e18ff */
[----:B------:R-:W-:Y:S02]  /*3b70*/  SHF.L.U32 R5, R3, 0x1f, RZ ;  /* 0x0000001f03057819 */ /* 0x000fe400000006ff */
[----:B------:R-:W-:Y:S02]  /*3b80*/  LEA R4, R8, UR7, 0x4 ;  /* 0x0000000708047c11 */ /* 0x000fe4000f8e20ff */
[----:B------:R-:W1:Y:S02]  /*3b90*/  SYNCS.PHASECHK.TRANS64.TRYWAIT P0, [R0+URZ+0x120], R5 ;  /* 0x00012005000075a7 */ /* 0x000e6400080011ff */
[----:B-1-34-:R-:W-:Y:S05]  /*3ba0*/  @!P0 BRA `(.L_x_77) ;  /* 0x0000005800cc8947 */ /* 0x01afea0003800000 */
.L_x_195:
[----:B-1----:R-:W1:Y:S01]  /*3bb0*/  LDS.128 R4, [R4+0x1b0] ;  /* 0x0001b00004047984 */ /* 0x002e620000000c00 */
[----:B------:R-:W-:Y:S02]  /*3bc0*/  VIADD R0, R0, 0x130 ;  /* 0x0000013000007836 */ /* 0x000fe40000000000 */
[----:B------:R-:W-:Y:S01]  /*3bd0*/  VIADD R8, R8, 0x1 ;  /* 0x0000000108087836 */ /* 0x000fe20000000000 */
[----:B------:R-:W-:Y:S01]  /*3be0*/  @!PT LDS RZ, [RZ] ;  /* 0x00000000fffff984 */ /* 0x000fe20000000800 */
[----:B------:R-:W-:Y:S01]  /*3bf0*/  @!PT LDS RZ, [RZ] ;  /* 0x00000000fffff984 */ /* 0x000fe20000000800 */
[----:B------:R-:W-:Y:S01]  /*3c00*/  @!PT LDS RZ, [RZ] ;  /* 0x00000000fffff984 */ /* 0x000fe20000000800 */
[----:B------:R-:W-:Y:S01]  /*3c10*/  @!PT LDS RZ, [RZ] ;  /* 0x00000000fffff984 */ /* 0x000fe20000000800 */
[----:B------:R2:W-:Y:S06]  /*3c20*/  MEMBAR.ALL.CTA ;  /* 0x0000000000007992 */ /* 0x0005ec0000008000 */
[----:B--2---:R-:W2:Y:S01]  /*3c30*/  FENCE.VIEW.ASYNC.S ;  /* 0x00000000000073c6 */ /* 0x004ea20000000000 */
[----:B------:R-:W-:-:S04]  /*3c40*/  PRMT R0, RZ, 0x654, R0 ;  /* 0x00000654ff007816 */ /* 0x000fc80000000000 */
[----:B--2---:R2:W-:Y:S01]  /*3c50*/  SYNCS.ARRIVE.TRANS64.RED.A1T0 RZ, [R0+URZ], RZ ;  /* 0x000000ff00ff79a7 */ /* 0x0045e200081004ff */
[----:B-1----:R-:W-:Y:S01]  /*3c60*/  LOP3.LUT P1, RZ, R6, 0x1, RZ, 0xc0, !PT ;  /* 0x0000000106ff7812 */ /* 0x002fe2000782c0ff */
[----:B--2---:R-:W-:-:S12]  /*3c70*/  BRA.U UP2, `(.L_x_78) ;  /* 0x0000000502087547 */ /* 0x004fd8000b800000 */
[----:B------:R-:W1:Y:S01]  /*3c80*/  LDCU UR8, c[0x0][0x38c] ;  /* 0x00007180ff0877ac */ /* 0x000e620008000800 */
[----:B------:R-:W-:Y:S02]  /*3c90*/  PLOP3.LUT P2, PT, PT, PT, PT, 0x80, 0x8 ;  /* 0x000000000008781c */ /* 0x000fe40003f4f070 */
[----:B------:R-:W-:Y:S01]  /*3ca0*/  SHF.L.U32 R5, R9, 0x1f, RZ ;  /* 0x0000001f09057819 */ /* 0x000fe200000006ff */
[----:B------:R-:W-:Y:S02]  /*3cb0*/  ULEA UR9, UR18, UR7, 0x3 ;  /* 0x0000000712097291 */ /* 0x000fe4000f8e18ff */
[----:B------:R-:W-:Y:S02]  /*3cc0*/  ULEA UR10, UR18, UR21, 0x6 ;  /* 0x00000015120a7291 */ /* 0x000fe4000f8e30ff */
[----:B-1----:R-:W-:-:S06]  /*3cd0*/  UISETP.GE.AND UP0, UPT, UR8, 0x1, UPT ;  /* 0x000000010800788c */ /* 0x002fcc000bf06270 */
[----:B------:R-:W-:-:S05]  /*3ce0*/  PLOP3.LUT P0, PT, PT, PT, UP0, 0x80, 0x8 ;  /* 0x000000000008781c */ /* 0x000fca0003f0f008 */
[----:B------:R-:W-:-:S08]  /*3cf0*/  @UP0 ULEA UR8, UR17, UR7, 0x3 ;  /* 0x0000000711080291 */ /* 0x000fd0000f8e18ff */
[----:B------:R-:W-:-:S04]  /*3d00*/  @P0 SHF.L.U32 R0, R2, 0x1f, RZ ;  /* 0x0000001f02000819 */ /* 0x000fc800000006ff */
[----:B------:R1:W2:Y:S01]  /*3d10*/  @P0 SYNCS.PHASECHK.TRANS64.TRYWAIT P2, [UR8], R0 ;  /* 0x00000000ff0005a7 */ /* 0x0002a20008041108 */
[----:B------:R-:W3:Y:S02]  /*3d20*/  SYNCS.PHASECHK.TRANS64.TRYWAIT P0, [UR9+0x160], R5 ;  /* 0x00016005ff0075a7 */ /* 0x000ee40008001109 */
[----:B-123--:R-:W-:Y:S05]  /*3d30*/  @!P0 BRA `(.L_x_79) ;  /* 0x00000058007c8947 */ /* 0x00efea0003800000 */
.L_x_197:
[----:B------:R-:W-:Y:S01]  /*3d40*/  UMOV UR15, UR16 ;  /* 0x00000010000f7c82 */ /* 0x000fe20008000000 */
[----:B------:R-:W-:Y:S05]  /*3d50*/  BRA.U !UP0, `(.L_x_80) ;  /* 0x0000000108c07547 */ /* 0x000fea000b800000 */
[----:B------:R-:W-:Y:S02]  /*3d60*/  UIADD3 UR15, UPT, UPT, UR19, UR16, URZ ;  /* 0x00000010130f7290 */ /* 0x000fe4000fffe0ff */
[----:B------:R-:W-:Y:S01]  /*3d70*/  UPLOP3.LUT UP3, UPT, UPT, UPT, UPT, 0x40, 0x4 ;  /* 0x000000000004789c */ /* 0x000fe20003f6e870 */
[----:B------:R-:W-:Y:S01]  /*3d80*/  UMOV UR14, UR6 ;  /* 0x00000006000e7c82 */ /* 0x000fe20008000000 */
[----:B------:R-:W-:-:S09]  /*3d90*/  UMOV UR46, UR17 ;  /* 0x00000011002e7c82 */ /* 0x000fd20008000000 */
.L_x_83:
[----:B--2---:R-:W-:Y:S01]  /*3da0*/  ULEA UR8, UR46, UR7, 0x3 ;  /* 0x000000072e087291 */ /* 0x004fe2000f8e18ff */
[----:B---3--:R-:W-:Y:S11]  /*3db0*/  @P2 BRA `(.L_x_81) ;  /* 0x00000000000c2947 */ /* 0x008ff60003800000 */
[----:B-1----:R-:W-:Y:S04]  /*3dc0*/  SHF.L.U32 R5, R2, 0x1f, RZ ;  /* 0x0000001f02057819 */ /* 0x002fe800000006ff */
[----:B------:R-:W1:Y:S02]  /*3dd0*/  SYNCS.PHASECHK.TRANS64.TRYWAIT P0, [UR8], R5 ;  /* 0x00000005ff0075a7 */ /* 0x000e640008001108 */
[----:B-1----:R-:W-:Y:S05]  /*3de0*/  @!P0 BRA `(.L_x_82) ;  /* 0x0000005800688947 */ /* 0x002fea0003800000 */
.L_x_81:
[----:B------:R-:W-:Y:S01]  /*3df0*/  UISETP.NE.AND UP0, UPT, UR14, 0x1, UPT ;  /* 0x000000010e00788c */ /* 0x000fe2000bf05270 */
[----:B------:R-:W-:Y:S01]  /*3e00*/  PLOP3.LUT P2, PT, PT, PT, PT, 0x80, 0x8 ;  /* 0x000000000008781c */ /* 0x000fe20003f4f070 */
[----:B------:R-:W-:Y:S02]  /*3e10*/  UIADD3 UR17, UPT, UPT, UR46, 0x1, URZ ;  /* 0x000000012e117890 */ /* 0x000fe4000fffe0ff */
[----:B------:R-:W-:Y:S02]  /*3e20*/  ULEA UR32, UR46, UR20, 0x9 ;  /* 0x000000142e207291 */ /* 0x000fe4000f8e48ff */
[----:B------:R-:W-:Y:S01]  /*3e30*/  UISETP.NE.AND UP1, UPT, UR17, 0xd, UPT ;  /* 0x0000000d1100788c */ /* 0x000fe2000bf25270 */
[----:B------:R-:W-:Y:S01]  /*3e40*/  PLOP3.LUT P0, PT, PT, PT, UP0, 0x80, 0x8 ;  /* 0x000000000008781c */ /* 0x000fe20003f0f008 */
[----:B------:R-:W-:Y:S02]  /*3e50*/  UIADD3 UR44, UPT, UPT, UR32, 0x80, URZ ;  /* 0x00000080202c7890 */ /* 0x000fe4000fffe0ff */
[----:B------:R-:W-:Y:S02]  /*3e60*/  USEL UR31, URZ, 0x1, UP1 ;  /* 0x00000001ff1f7887 */ /* 0x000fe40008800000 */
[----:B------:R-:W-:Y:S02]  /*3e70*/  USEL UR17, UR17, URZ, UP1 ;  /* 0x000000ff11117287 */ /* 0x000fe40008800000 */
[----:B------:R-:W-:Y:S02]  /*3e80*/  UIADD3 UR40, UPT, UPT, UR32, 0x100, URZ ;  /* 0x0000010020287890 */ /* 0x000fe4000fffe0ff */
[----:B------:R-:W-:Y:S01]  /*3e90*/  @UP0 ULEA UR30, UR17, UR7, 0x3 ;  /* 0x00000007111e0291 */ /* 0x000fe2000f8e18ff */
[----:B------:R-:W-:Y:S01]  /*3ea0*/  LOP3.LUT R2, R2, UR31, RZ, 0x3c, !PT ;  /* 0x0000001f02027c12 */ /* 0x000fe2000f8e3cff */
[----:B------:R-:W-:Y:S02]  /*3eb0*/  UIADD3 UR36, UPT, UPT, UR32, 0x180, URZ ;  /* 0x0000018020247890 */ /* 0x000fe4000fffe0ff */
[----:B------:R-:W-:Y:S01]  /*3ec0*/  UIADD3 UR8, UPT, UPT, UR8, 0x68, URZ ;  /* 0x0000006808087890 */ /* 0x000fe2000fffe0ff */
[----:B-1----:R-:W-:Y:S01]  /*3ed0*/  @P0 SHF.L.U32 R0, R2, 0x1f, RZ ;  /* 0x0000001f02000819 */ /* 0x002fe200000006ff */
[----:B------:R-:W-:Y:S02]  /*3ee0*/  UIADD3 UR16, UPT, UPT, UR16, 0x1, URZ ;  /* 0x0000000110107890 */ /* 0x000fe4000fffe0ff */
[----:B------:R-:W-:Y:S01]  /*3ef0*/  UIADD3 UR14, UPT, UPT, UR14, -0x1, URZ ;  /* 0xffffffff0e0e7890 */ /* 0x000fe2000fffe0ff */
[----:B------:R2:W3:Y:S01]  /*3f00*/  @P0 SYNCS.PHASECHK.TRANS64.TRYWAIT P2, [UR30], R0 ;  /* 0x00000000ff0005a7 */ /* 0x0004e2000804111e */
[----:B------:R-:W-:Y:S02]  /*3f10*/  ULEA UR30, UR46, UR13, 0x9 ;  /* 0x0000000d2e1e7291 */ /* 0x000fe4000f8e48ff */
[----:B------:R-:W-:Y:S02]  /*3f20*/  UISETP.NE.AND UP0, UPT, UR16, UR15, UPT ;  /* 0x0000000f1000728c */ /* 0x000fe4000bf05270 */
[----:B------:R-:W-:Y:S02]  /*3f30*/  UIADD3 UR42, UPT, UPT, UR30, 0x2, URZ ;  /* 0x000000021e2a7890 */ /* 0x000fe4000fffe0ff */
[----:B------:R-:W-:Y:S02]  /*3f40*/  UIADD3 UR38, UPT, UPT, UR30, 0x4, URZ ;  /* 0x000000041e267890 */ /* 0x000fe4000fffe0ff */
[----:B------:R-:W-:Y:S01]  /*3f50*/  UIADD3 UR34, UPT, UPT, UR30, 0x6, URZ ;  /* 0x000000061e227890 */ /* 0x000fe2000fffe0ff */
[----:B------:R-:W-:Y:S01]  /*3f60*/  UMOV UR33, 0x40004040 ;  /* 0x4000404000217882 */ /* 0x000fe20000000000 */
[----:B------:R-:W-:Y:S01]  /*3f70*/  UMOV UR31, 0x40004040 ;  /* 0x40004040001f7882 */ /* 0x000fe20000000000 */
[----:B------:R-:W-:Y:S01]  /*3f80*/  UMOV UR45, 0x40004040 ;  /* 0x40004040002d7882 */ /* 0x000fe20000000000 */
[----:B------:R2:W-:Y:S01]  /*3f90*/  UTCHMMA.2CTA gdesc[UR32], gdesc[UR30], tmem[UR10], tmem[UR28], idesc[UR29], UP3 ;  /* 0x00ff1c1e200075ea */ /* 0x0005e20009a0000a */
[----:B------:R-:W-:Y:S01]  /*3fa0*/  UPLOP3.LUT UP3, UPT, UPT, UPT, UPT, 0x80, 0x8 ;  /* 0x000000000008789c */ /* 0x000fe20003f6f070 */
[----:B------:R-:W-:Y:S01]  /*3fb0*/  UMOV UR43, 0x40004040 ;  /* 0x40004040002b7882 */ /* 0x000fe20000000000 */
[----:B------:R-:W-:Y:S01]  /*3fc0*/  UMOV UR41, 0x40004040 ;  /* 0x4000404000297882 */ /* 0x000fe20000000000 */
[----:B------:R2:W-:Y:S01]  /*3fd0*/  UTCHMMA.2CTA gdesc[UR44], gdesc[UR42], tmem[UR10], tmem[UR26], idesc[UR27], UPT ;  /* 0x00ff1a2a2c0075ea */ /* 0x0005e2000ba0000a */
[----:B------:R-:W-:Y:S01]  /*3fe0*/  UMOV UR39, 0x40004040 ;  /* 0x4000404000277882 */ /* 0x000fe20000000000 */
[----:B------:R-:W-:Y:S01]  /*3ff0*/  UMOV UR37, 0x40004040 ;  /* 0x4000404000257882 */ /* 0x000fe20000000000 */
[----:B------:R-:W-:Y:S01]  /*4000*/  UMOV UR35, 0x40004040 ;  /* 0x4000404000237882 */ /* 0x000fe20000000000 */
[----:B------:R2:W-:Y:S01]  /*4010*/  UTCHMMA.2CTA gdesc[UR40], gdesc[UR38], tmem[UR10], tmem[UR24], idesc[UR25], UPT ;  /* 0x00ff1826280075ea */ /* 0x0005e2000ba0000a */
[----:B------:R2:W-:Y:S01]  /*4020*/  UTCHMMA.2CTA gdesc[UR36], gdesc[UR34], tmem[UR10], tmem[UR22], idesc[UR23], UPT ;  /* 0x00ff1622240075ea */ /* 0x0005e2000ba0000a */
[----:B------:R2:W-:Y:S01]  /*4030*/  UTCBAR.2CTA.MULTICAST [UR8], URZ, UR12 ;  /* 0x000000ff080073e9 */ /* 0x0005e2000820080c */
[----:B------:R-:W-:Y:S01]  /*4040*/  UMOV UR46, UR17 ;  /* 0x00000011002e7c82 */ /* 0x000fe20008000000 */
[----:B------:R-:W-:Y:S05]  /*4050*/  BRA.U UP0, `(.L_x_83) ;  /* 0xfffffffd00507547 */ /* 0x000fea000b83ffff */
.L_x_80:
[----:B------:R-:W-:Y:S01]  /*4060*/  UIADD3 UR9, UPT, UPT, UR9, 0x140, URZ ;  /* 0x0000014009097890 */ /* 0x000fe2000fffe0ff */
[----:B------:R-:W-:-:S08]  /*4070*/  UMOV UR16, UR15 ;  /* 0x0000000f00107c82 */ /* 0x000fd00008000000 */
[----:B------:R4:W-:Y:S01]  /*4080*/  UTCBAR.2CTA.MULTICAST [UR9], URZ, UR11 ;  /* 0x000000ff090073e9 */ /* 0x0009e2000820080b */
[----:B------:R-:W-:Y:S02]  /*4090*/  NOP ;  /* 0x0000000000007918 */ /* 0x000fe40000000000 */
.L_x_78:
[----:B------:R-:W-:Y:S01]  /*40a0*/  UIADD3 UR18, UPT, UPT, UR18, 0x1, URZ ;  /* 0x0000000112127890 */ /* 0x000fe2000fffe0ff */
[----:B------:R-:W-:-:S03]  /*40b0*/  ISETP.NE.AND P0, PT, R8, 0x2, PT ;  /* 0x000000020800780c */ /* 0x000fc60003f05270 */
[----:B------:R-:W-:Y:S01]  /*40c0*/  UISETP.NE.AND UP0, UPT, UR18, 0x4, UPT ;  /* 0x000000041200788c */ /* 0x000fe2000bf05270 */
[----:B-12---:R-:W-:Y:S02]  /*40d0*/  SEL R0, RZ, 0x1, P0 ;  /* 0x00000001ff007807 */ /* 0x006fe40000000000 */
[----:B------:R-:W-:Y:S01]  /*40e0*/  SEL R8, R8, RZ, P0 ;  /* 0x000000ff08087207 */ /* 0x000fe20000000000 */
[----:B------:R-:W-:Y:S01]  /*40f0*/  USEL UR8, URZ, 0x1, UP0 ;  /* 0x00000001ff087887 */ /* 0x000fe20008000000 */
[----:B------:R-:W-:Y:S01]  /*4100*/  LOP3.LUT R3, R3, R0, RZ, 0x3c, !PT ;  /* 0x0000000003037212 */ /* 0x000fe200078e3cff */
[----:B------:R-:W-:-:S04]  /*4110*/  USEL UR18, UR18, URZ, UP0 ;  /* 0x000000ff12127287 */ /* 0x000fc80008000000 */
[----:B------:R-:W-:Y:S01]  /*4120*/  LOP3.LUT R9, R9, UR8, RZ, 0x3c, !PT ;  /* 0x0000000809097c12 */ /* 0x000fe2000f8e3cff */
[----:B------:R-:W-:Y:S07]  /*4130*/  @P1 BRA `(.L_x_84) ;  /* 0xfffffff800881947 */ /* 0x000fee000383ffff */
[----:B------:R-:W1:Y:S01]  /*4140*/  S2UR UR6, SR_CgaCtaId ;  /* 0x00000000000679c3 */ /* 0x000e620000008800 */
[----:B------:R-:W-:Y:S01]  /*4150*/  ELECT P0, URZ, PT ;  /* 0x0000000000ff782f */ /* 0x000fe20003800000 */
[----:B------:R-:W-:Y:S01]  /*4160*/  HFMA2 R0, -RZ, RZ, 0, 5.9604644775390625e-08 ;  /* 0x00000001ff007431 */ /* 0x000fe200000001ff */
[----:B------:R-:W-:-:S05]  /*4170*/  UMOV UR8, 0x40 ;  /* 0x0000004000087882 */ /* 0x000fca0000000000 */
[----:B------:R-:W-:Y:S01]  /*4180*/  UVIRTCOUNT.DEALLOC.SMPOOL 0x80 ;  /* 0x000000800000784c */ /* 0x000fe20000000000 */
[----:B------:R-:W-:Y:S02]  /*4190*/  UISETP.NE.AND UP0, UPT, UR5, URZ, UPT ;  /* 0x000000ff0500728c */ /* 0x000fe4000bf05270 */
[----:B-1----:R-:W-:-:S09]  /*41a0*/  ULEA UR6, UR6, UR8, 0x18 ;  /* 0x0000000806067291 */ /* 0x002fd2000f8ec0ff */
[----:B------:R1:W-:Y:S01]  /*41b0*/  @P0 STS.U8 [UR6+0x1c], R0 ;  /* 0x00001c00ff000988 */ /* 0x0003e20008000006 */
[----:B------:R-:W-:Y:S05]  /*41c0*/  BRA.U UP0, `(.L_x_85) ;  /* 0x0000000100a07547 */ /* 0x000fea000b800000 */
[----:B------:R-:W-:Y:S01]  /*41d0*/  UIADD3 UR5, UPT, UPT, UR7, 0x160, URZ ;  /* 0x0000016007057890 */ /* 0x000fe2000fffe0ff */
[----:B------:R-:W-:-:S03]  /*41e0*/  SHF.L.U32 R3, R9, 0x1f, RZ ;  /* 0x0000001f09037819 */ /* 0x000fc600000006ff */
[----:B------:R-:W-:-:S09]  /*41f0*/  ULEA UR8, UR18, UR5, 0x3 ;  /* 0x0000000512087291 */ /* 0x000fd2000f8e18ff */
[----:B------:R-:W2:Y:S02]  /*4200*/  SYNCS.PHASECHK.TRANS64.TRYWAIT P0, [UR8], R3 ;  /* 0x00000003ff0075a7 */ /* 0x000ea40008001108 */
[----:B--2---:R-:W-:Y:S05]  /*4210*/  @!P0 BRA `(.L_x_86) ;  /* 0x0000005400748947 */ /* 0x004fea0003800000 */
.L_x_200:
[----:B----4-:R-:W-:-:S04]  /*4220*/  UIADD3 UR9, UPT, UPT, UR18, 0x1, URZ ;  /* 0x0000000112097890 */ /* 0x010fc8000fffe0ff */
        /* <DEDUP_REMOVED lines=8> */
.L_x_202:
        /* <DEDUP_REMOVED lines=9> */
.L_x_204:
[----:B------:R-:W-:-:S04]  /*4340*/  UIADD3 UR9, UPT, UPT, UR9, 0x1, URZ ;  /* 0x0000000109097890 */ /* 0x000fc8000fffe0ff */
[----:B------:R-:W-:-:S04]  /*4350*/  UISETP.NE.AND UP1, UPT, UR9, 0x4, UPT ;  /* 0x000000040900788c */ /* 0x000fc8000bf25270 */
[----:B------:R-:W-:Y:S02]  /*4360*/  USEL UR8, URZ, 0x1, UP1 ;  /* 0x00000001ff087887 */ /* 0x000fe40008800000 */
[----:B------:R-:W-:-:S04]  /*4370*/  USEL UR9, UR9, URZ, UP1 ;  /* 0x000000ff09097287 */ /* 0x000fc80008800000 */
[----:B------:R-:W-:Y:S01]  /*4380*/  ULEA UR9, UR9, UR5, 0x3 ;  /* 0x0000000509097291 */ /* 0x000fe2000f8e18ff */
[----:B-1----:R-:W-:-:S04]  /*4390*/  LOP3.LUT R3, R2, UR8, RZ, 0x3c, !PT ;  /* 0x0000000802037c12 */ /* 0x002fc8000f8e3cff */
[----:B------:R-:W-:Y:S01]  /*43a0*/  SHF.L.U32 R3, R3, 0x1f, RZ ;  /* 0x0000001f03037819 */ /* 0x000fe200000006ff */
[----:B------:R-:W-:-:S04]  /*43b0*/  IMAD.U32 R0, RZ, RZ, UR9 ;  /* 0x00000009ff007e24 */ /* 0x000fc8000f8e00ff */
[----:B------:R1:W2:Y:S03]  /*43c0*/  SYNCS.PHASECHK.TRANS64.TRYWAIT P0, [R0+URZ], R3 ;  /* 0x00000003000075a7 */ /* 0x0002a600080011ff */
[----:B--2---:R-:W-:Y:S05]  /*43d0*/  @!P0 NANOSLEEP.SYNCS 0x989680 ;  /* 0x009896800000895d */ /* 0x004fea0003900000 */
[----:B------:R-:W2:Y:S02]  /*43e0*/  @!P0 SYNCS.PHASECHK.TRANS64 P0, [R0+URZ], R3 ;  /* 0x00000003000085a7 */ /* 0x000ea400080010ff */
[----:B--2---:R-:W-:Y:S05]  /*43f0*/  @P0 BRA `(.L_x_89) ;  /* 0x0000000000200947 */ /* 0x004fea0003800000 */
.L_x_90:
[----:B--2---:R2:W4:Y:S02]  /*4400*/  SYNCS.PHASECHK.TRANS64.TRYWAIT P0, [R0+URZ], R3 ;  /* 0x00000003000075a7 */ /* 0x00452400080011ff */
[----:B----4-:R-:W-:Y:S05]  /*4410*/  @!P0 NANOSLEEP.SYNCS 0x989680 ;  /* 0x009896800000895d */ /* 0x010fea0003900000 */
[----:B------:R-:W4:Y:S02]  /*4420*/  @!P0 SYNCS.PHASECHK.TRANS64 P0, [R0+URZ], R3 ;  /* 0x00000003000085a7 */ /* 0x000f2400080010ff */
[----:B----4-:R-:W-:Y:S05]  /*4430*/  @!P0 BRA `(.L_x_90) ;  /* 0xfffffffc00f08947 */ /* 0x010fea000383ffff */
[----:B------:R-:W-:Y:S05]  /*4440*/  BRA `(.L_x_89) ;  /* 0x00000000000c7947 */ /* 0x000fea0003800000 */
.L_x_85:
[----:B------:R-:W-:-:S04]  /*4450*/  UIADD3 UR5, UPT, UPT, UR7, 0x1a0, URZ ;  /* 0x000001a007057890 */ /* 0x000fc8000fffe0ff */
[----:B------:R-:W-:-:S09]  /*4460*/  UPRMT UR5, UR4, 0x654, UR5 ;  /* 0x0000065404057896 */ /* 0x000fd20008000005 */
[----:B------:R-:W-:Y:S03]  /*4470*/  SYNCS.ARRIVE.TRANS64.RED.A1T0 RZ, [UR5], RZ ;  /* 0x000000ffffff79a7 */ /* 0x000fe60008100405 */
.L_x_89:
[----:B-12---:R-:W-:Y:S01]  /*4480*/  SHF.L.U32 R3, RZ, 0x1f, RZ ;  /* 0x0000001fff037819 */ /* 0x006fe200000006ff */
[----:B------:R-:W-:Y:S01]  /*4490*/  UIADD3 UR5, UPT, UPT, UR7, 0x1a0, URZ ;  /* 0x000001a007057890 */ /* 0x000fe2000fffe0ff */
[----:B------:R-:W-:Y:S02]  /*44a0*/  PLOP3.LUT P0, PT, PT, PT, UP0, 0x80, 0x8 ;  /* 0x000000000008781c */ /* 0x000fe40003f0f008 */
[----:B------:R-:W1:Y:S02]  /*44b0*/  SYNCS.PHASECHK.TRANS64.TRYWAIT P1, [UR7+0x1a0], R3 ;  /* 0x0001a003ff0075a7 */ /* 0x000e640008021107 */
[----:B-1----:R-:W-:Y:S09]  /*44c0*/  @!P1 BRA `(.L_x_91) ;  /* 0x0000005400109947 */ /* 0x002ff20003800000 */
.L_x_206:
[----:B------:R-:W-:Y:S01]  /*44d0*/  @!UP0 UPRMT UR5, UR4, 0x654, UR5 ;  /* 0x0000065404058896 */ /* 0x000fe20008000005 */
[----:B------:R-:W-:Y:S02]  /*44e0*/  UMOV UR8, 0xffff ;  /* 0x0000ffff00087882 */ /* 0x000fe40000000000 */
[----:B------:R-:W-:-:S06]  /*44f0*/  UMOV UR4, 0x1 ;  /* 0x0000000100047882 */ /* 0x000fcc0000000000 */
[----:B------:R-:W-:Y:S01]  /*4500*/  @!P0 SYNCS.ARRIVE.TRANS64.RED.A1T0 RZ, [UR5], RZ ;  /* 0x000000ffffff89a7 */ /* 0x000fe20008100405 */
[----:B------:R-:W-:Y:S01]  /*4510*/  NOP ;  /* 0x0000000000007918 */ /* 0x000fe20000000000 */
[----:B-1----:R-:W1:Y:S01]  /*4520*/  LDS R0, [UR6+0x14] ;  /* 0x00001406ff007984 */ /* 0x002e620008000800 */
[----:B------:R-:W-:-:S04]  /*4530*/  ULOP3.LUT UR5, UR21, 0xffff, URZ, 0xc0, !UPT ;  /* 0x0000ffff15057892 */ /* 0x000fc8000f8ec0ff */
[----:B------:R-:W-:-:S04]  /*4540*/  USHF.R.U32.HI UR5, URZ, 0x5, UR5 ;  /* 0x00000005ff057899 */ /* 0x000fc80008011605 */
[----:B------:R-:W-:Y:S02]  /*4550*/  USHF.L.U32 UR8, UR8, UR5, URZ ;  /* 0x0000000508087299 */ /* 0x000fe400080006ff */
[----:B------:R-:W-:-:S04]  /*4560*/  USHF.L.U32 UR4, UR4, UR5, URZ ;  /* 0x0000000504047299 */ /* 0x000fc800080006ff */
[----:B-1----:R-:W-:-:S04]  /*4570*/  LOP3.LUT R0, R0, UR8, RZ, 0xc0, !PT ;  /* 0x0000000800007c12 */ /* 0x002fc8000f8ec0ff */
[----:B------:R-:W-:-:S13]  /*4580*/  ISETP.NE.AND P0, PT, R0, UR8, PT ;  /* 0x0000000800007c0c */ /* 0x000fda000bf05270 */
[----:B------:R-:W-:Y:S05]  /*4590*/  @P0 BRA `(.L_x_92) ;  /* 0x0000000000580947 */ /* 0x000fea0003800000 */
[----:B------:R-:W1:Y:S02]  /*45a0*/  LDS R0, [UR6+0x18] ;  /* 0x00001806ff007984 */ /* 0x000e640008000800 */
[----:B-1----:R-:W-:-:S04]  /*45b0*/  LOP3.LUT R0, R0, UR4, RZ, 0xc0, !PT ;  /* 0x0000000400007c12 */ /* 0x002fc8000f8ec0ff */
[----:B------:R-:W-:-:S13]  /*45c0*/  ISETP.NE.AND P0, PT, R0, UR4, PT ;  /* 0x0000000400007c0c */ /* 0x000fda000bf05270 */
[----:B------:R-:W-:Y:S05]  /*45d0*/  @P0 BRA `(.L_x_93) ;  /* 0x00000000003c0947 */ /* 0x000fea0003800000 */
[----:B------:R-:W1:Y:S01]  /*45e0*/  S2R R2, SR_LANEID ;  /* 0x0000000000027919 */ /* 0x000e620000000000 */
[----:B------:R-:W-:Y:S01]  /*45f0*/  ULOP3.LUT UR8, URZ, UR8, URZ, 0x33, !UPT ;  /* 0x00000008ff087292 */ /* 0x000fe2000f8e33ff */
[----:B------:R-:W-:Y:S01]  /*4600*/  LOP3.LUT R4, RZ, UR4, RZ, 0x33, !PT ;  /* 0x00000004ff047c12 */ /* 0x000fe2000f8e33ff */
[----:B------:R-:W-:Y:S02]  /*4610*/  VOTEU.ANY UR7, UPT, PT ;  /* 0x0000000000077886 */ /* 0x000fe400038e0100 */
[----:B------:R-:W-:Y:S01]  /*4620*/  UFLO.U32 UR7, UR7 ;  /* 0x00000007000772bd */ /* 0x000fe200080e0000 */
[----:B------:R-:W2:Y:S01]  /*4630*/  REDUX UR4, R4 ;  /* 0x00000000040473c4 */ /* 0x000ea20000000000 */
[----:B------:R-:W-:-:S06]  /*4640*/  IMAD.U32 R0, RZ, RZ, UR8 ;  /* 0x00000008ff007e24 */ /* 0x000fcc000f8e00ff */
[----:B------:R1:W-:Y:S01]  /*4650*/  UTCATOMSWS.AND URZ, UR8 ;  /* 0x0000000800ff79e3 */ /* 0x0003e20008000000 */
[----:B------:R-:W3:Y:S01]  /*4660*/  REDUX UR5, R0 ;  /* 0x00000000000573c4 */ /* 0x000ee20000000000 */
[----:B-1----:R-:W-:Y:S01]  /*4670*/  ISETP.EQ.U32.AND P0, PT, R2, UR7, PT ;  /* 0x0000000702007c0c */ /* 0x002fe2000bf02070 */
[----:B--2---:R-:W-:Y:S01]  /*4680*/  IMAD.U32 R2, RZ, RZ, UR4 ;  /* 0x00000004ff027e24 */ /* 0x004fe2000f8e00ff */
[----:B---3--:R-:W-:-:S11]  /*4690*/  MOV R3, UR5 ;  /* 0x0000000500037c02 */ /* 0x008fd60008000f00 */
[----:B------:R1:W-:Y:S04]  /*46a0*/  @P0 ATOMS.AND RZ, [UR6+0x14], R3 ;  /* 0x00001403ffff098c */ /* 0x0003e8000a800006 */
[----:B------:R1:W-:Y:S01]  /*46b0*/  @P0 ATOMS.AND RZ, [UR6+0x18], R2 ;  /* 0x00001802ffff098c */ /* 0x0003e2000a800006 */
[----:B------:R-:W-:Y:S05]  /*46c0*/  BRA `(.L_x_94) ;  /* 0x0000000000147947 */ /* 0x000fea0003800000 */
.L_x_93:
[----:B------:R-:W-:Y:S02]  /*46d0*/  MOV R2, 0x46f0 ;  /* 0x000046f000027802 */ /* 0x000fe40000000f00 */
[----:B---345:R-:W-:Y:S05]  /*46e0*/  CALL.REL.NOINC `($__internal_0_$__cuda_sm10x_tcgen05_guardrail_trap_col_being_dealloced_not_returned_by_alloc) ;  /* 0x0000005400f07944 */ /* 0x038fea0003c00000 */
[----:B------:R-:W-:Y:S05]  /*46f0*/  BRA `(.L_x_94) ;  /* 0x0000000000087947 */ /* 0x000fea0003800000 */
.L_x_92:
[----:B------:R-:W-:Y:S02]  /*4700*/  MOV R2, 0x4720 ;  /* 0x0000472000027802 */ /* 0x000fe40000000f00 */
[----:B---345:R-:W-:Y:S05]  /*4710*/  CALL.REL.NOINC `($__internal_2_$__cuda_sm10x_tcgen05_guardrail_trap_unallocated_columns_being_dealloced) ;  /* 0x0000005400fc7944 */ /* 0x038fea0003c00000 */
.L_x_94:
[----:B------:R-:W-:Y:S01]  /*4720*/  NOP ;  /* 0x0000000000007918 */ /* 0x000fe20000000000 */
[----:B----4-:R-:W-:Y:S05]  /*4730*/  EXIT ;  /* 0x000000000000794d */ /* 0x010fea0003800000 */
.L_x_65:
[----:B------:R-:W-:-:S09]  /*4740*/  UISETP.NE.OR UP5, UPT, UR10, 0x3, !UP5 ;  /* 0x000000030a00788c */ /* 0x000fd2000efa5670 */
[----:B------:R-:W-:Y:S05]  /*4750*/  BRA.U UP5, `(.L_x_95) ;  /* 0x0000001105787547 */ /* 0x000fea000b800000 */
[----:B------:R-:W1:Y:S01]  /*4760*/  LDC R0, c[0x0][0xb30] ;  /* 0x0002cc00ff007b82 */ /* 0x000e620000000800 */
[----:B------:R-:W2:Y:S01]  /*4770*/  LDCU.64 UR8, c[0x0][0x888] ;  /* 0x00011100ff0877ac */ /* 0x000ea20008000a00 */
[----:B------:R-:W-:Y:S02]  /*4780*/  HFMA2 R25, -RZ, RZ, 0, 0 ;  /* 0x00000000ff197431 */ /* 0x000fe400000001ff */
[----:B-----5:R-:W-:Y:S01]  /*4790*/  IMAD.MOV.U32 R32, RZ, RZ, 0x1 ;  /* 0x00000001ff207424 */ /* 0x020fe200078e00ff */
[----:B------:R-:W-:Y:S01]  /*47a0*/  MOV R23, 0x1000 ;  /* 0x0000100000177802 */ /* 0x000fe20000000f00 */
[----:B------:R-:W3:Y:S01]  /*47b0*/  LDCU.64 UR4, c[0x0][0x890] ;  /* 0x00011200ff0477ac */ /* 0x000ee20008000a00 */
[----:B------:R-:W-:Y:S01]  /*47c0*/  IMAD.MOV.U32 R27, RZ, RZ, RZ ;  /* 0x000000ffff1b7224 */ /* 0x000fe200078e00ff */
[----:B------:R-:W4:Y:S01]  /*47d0*/  LDC R19, c[0x0][0x370] ;  /* 0x0000dc00ff137b82 */ /* 0x000f220000000800 */
[----:B------:R-:W-:Y:S01]  /*47e0*/  UMOV UR7, 0x400 ;  /* 0x0000040000077882 */ /* 0x000fe20000000000 */
[----:B------:R-:W-:-:S02]  /*47f0*/  UPLOP3.LUT UP1, UPT, UPT, UPT, UPT, 0x40, 0x4 ;  /* 0x000000000004789c */ /* 0x000fc40003f2e870 */
[----:B------:R-:W-:-:S04]  /*4800*/  ULEA UR7, UR37, UR7, 0x18 ;  /* 0x0000000725077291 */ /* 0x000fc8000f8ec0ff */
[----:B------:R-:W4:Y:S01]  /*4810*/  LDC R2, c[0x0][0xb0c] ;  /* 0x0002c300ff027b82 */ /* 0x000f220000000800 */
[----:B------:R-:W-:Y:S02]  /*4820*/  UIADD3 UR13, UPT, UPT, UR7, 0xe8, URZ ;  /* 0x000000e8070d7890 */ /* 0x000fe4000fffe0ff */
[----:B--2---:R-:W-:Y:S02]  /*4830*/  UISETP.NE.U32.AND UP3, UPT, UR8, URZ, UPT ;  /* 0x000000ff0800728c */ /* 0x004fe4000bf65070 */
[----:B------:R-:W-:Y:S02]  /*4840*/  UIADD3 UR41, UPT, UPT, UR7, 0xd0, URZ ;  /* 0x000000d007297890 */ /* 0x000fe4000fffe0ff */
[----:B---3--:R-:W-:Y:S01]  /*4850*/  UISETP.NE.U32.AND UP4, UPT, UR4, URZ, UPT ;  /* 0x000000ff0400728c */ /* 0x008fe2000bf85070 */
[----:B------:R-:W2:Y:S01]  /*4860*/  LDC R18, c[0x0][0xb20] ;  /* 0x0002c800ff127b82 */ /* 0x000ea20000000800 */
[----:B-1----:R-:W-:Y:S01]  /*4870*/  ISETP.NE.AND P1, PT, R0, 0x1, PT ;  /* 0x000000010000780c */ /* 0x002fe20003f25270 */
[----:B------:R-:W-:-:S02]  /*4880*/  UISETP.NE.AND.EX UP3, UPT, UR9, URZ, UPT, UP3 ;  /* 0x000000ff0900728c */ /* 0x000fc4000bf65330 */
[----:B------:R-:W-:Y:S02]  /*4890*/  UIADD3 UR33, UPT, UPT, UR7, 0xd8, URZ ;  /* 0x000000d807217890 */ /* 0x000fe4000fffe0ff */
[----:B------:R-:W-:Y:S02]  /*48a0*/  UIADD3 UR25, UPT, UPT, UR7, 0xe0, URZ ;  /* 0x000000e007197890 */ /* 0x000fe4000fffe0ff */
[----:B------:R-:W1:Y:S01]  /*48b0*/  LDC.64 R36, c[0x0][0x348] ;  /* 0x0000d200ff247b82 */ /* 0x000e620000000a00 */
[----:B------:R-:W-:Y:S02]  /*48c0*/  UPRMT UR13, UR37, 0x654, UR13 ;  /* 0x00000654250d7896 */ /* 0x000fe4000800000d */
[----:B------:R-:W-:-:S05]  /*48d0*/  UISETP.NE.AND.EX UP4, UPT, UR5, URZ, UPT, UP4 ;  /* 0x000000ff0500728c */ /* 0x000fca000bf85340 */
[----:B------:R-:W3:Y:S08]  /*48e0*/  LDC.64 R16, c[0x0][0xb10] ;  /* 0x0002c400ff107b82 */ /* 0x000ef00000000a00 */
[----:B------:R-:W1:Y:S08]  /*48f0*/  LDC.64 R6, c[0x0][0xb18] ;  /* 0x0002c600ff067b82 */ /* 0x000e700000000a00 */
[----:B------:R-:W1:Y:S08]  /*4900*/  LDC.64 R4, c[0x0][0xb28] ;  /* 0x0002ca00ff047b82 */ /* 0x000e700000000a00 */
[----:B--2-4-:R-:W1:Y:S02]  /*4910*/  LDC R22, c[0x0][0x374] ;  /* 0x0000dd00ff167b82 */ /* 0x014e640000000800 */
.L_x_106:
[----:B------:R-:W-:Y:S02]  /*4920*/  LEA R0, R27, UR7, 0x3 ;  /* 0x000000071b007c11 */ /* 0x000fe4000f8e18ff */
[----:B------:R-:W-:Y:S02]  /*4930*/  SHF.L.U32 R3, R25, 0x1f, RZ ;  /* 0x0000001f19037819 */ /* 0x000fe400000006ff */
[----:B------:R-:W-:Y:S02]  /*4940*/  LEA R28, R27, UR7, 0x4 ;  /* 0x000000071b1c7c11 */ /* 0x000fe4000f8e20ff */
[----:B--2---:R-:W2:Y:S02]  /*4950*/  SYNCS.PHASECHK.TRANS64.TRYWAIT P0, [R0+URZ+0x120], R3 ;  /* 0x00012003000075a7 */ /* 0x004ea400080011ff */
[----:B--2---:R-:W-:Y:S05]  /*4960*/  @!P0 BRA `(.L_x_96) ;  /* 0x0000005000008947 */ /* 0x004fea0003800000 */
.L_x_207:
[----:B------:R-:W-:Y:S01]  /*4970*/  ISETP.GE.AND P0, PT, R26, 0x1, PT ;  /* 0x000000011a00780c */ /* 0x000fe20003f06270 */
[----:B------:R-:W4:Y:S01]  /*4980*/  LDS.128 R28, [R28+0x1b0] ;  /* 0x0001b0001c1c7984 */ /* 0x000f220000000c00 */
[----:B--2---:R-:W-:Y:S01]  /*4990*/  VIADD R0, R0, 0x130 ;  /* 0x0000013000007836 */ /* 0x004fe20000000000 */
[----:B------:R-:W-:Y:S01]  /*49a0*/  @!PT LDS RZ, [RZ] ;  /* 0x00000000fffff984 */ /* 0x000fe20000000800 */
[----:B------:R-:W-:Y:S01]  /*49b0*/  @!PT LDS RZ, [RZ] ;  /* 0x00000000fffff984 */ /* 0x000fe20000000800 */
[----:B------:R-:W-:Y:S01]  /*49c0*/  @!PT LDS RZ, [RZ] ;  /* 0x00000000fffff984 */ /* 0x000fe20000000800 */
[----:B------:R-:W-:Y:S01]  /*49d0*/  @!PT LDS RZ, [RZ] ;  /* 0x00000000fffff984 */ /* 0x000fe20000000800 */
[----:B------:R2:W-:Y:S06]  /*49e0*/  MEMBAR.ALL.CTA ;  /* 0x0000000000007992 */ /* 0x0005ec0000008000 */
[----:B--2---:R-:W2:Y:S01]  /*49f0*/  FENCE.VIEW.ASYNC.S ;  /* 0x00000000000073c6 */ /* 0x004ea20000000000 */
[----:B------:R-:W-:Y:S04]  /*4a00*/  PRMT R0, RZ, 0x654, R0 ;  /* 0x00000654ff007816 */ /* 0x000fe80000000000 */
[----:B--2---:R2:W-:Y:S01]  /*4a10*/  SYNCS.ARRIVE.TRANS64.RED.A1T0 RZ, [R0+URZ], RZ ;  /* 0x000000ff00ff79a7 */ /* 0x0045e200081004ff */
[----:B----4-:R-:W-:Y:S11]  /*4a20*/  LOP3.LUT P3, RZ, R30, 0x1, RZ, 0xc0, !PT ;  /* 0x000000011eff7812 */ /* 0x010ff6000786c0ff */
[----:B------:R-:W-:Y:S02]  /*4a30*/  @!UPT UIADD3 URZ, UPT, UPT, URZ, URZ, URZ ;  /* 0x000000fffffff290 */ /* 0x000fe4000fffe0ff */
[----:B------:R-:W-:Y:S02]  /*4a40*/  @P3 MOV R13, R28 ;  /* 0x0000001c000d3202 */ /* 0x000fe40000000f00 */
[----:B------:R-:W-:Y:S01]  /*4a50*/  @P3 LOP3.LUT R8, R29, 0xffff, RZ, 0xc0, !PT ;  /* 0x0000ffff1d083812 */ /* 0x000fe200078ec0ff */
[----:B--2---:R-:W-:Y:S06]  /*4a60*/  @!P0 BRA `(.L_x_97) ;  /* 0x0000000000a48947 */ /* 0x004fec0003800000 */
[----:B-1----:R-:W-:Y:S01]  /*4a70*/  IMAD.HI.U32 R33, R22, R7, RZ ;  /* 0x0000000716217227 */ /* 0x002fe200078e00ff */
[----:B------:R-:W-:Y:S02]  /*4a80*/  ISETP.NE.AND P0, PT, R6, 0x1, PT ;  /* 0x000000010600780c */ /* 0x000fe40003f05270 */
[----:B------:R-:W-:Y:S01]  /*4a90*/  ISETP.NE.AND P2, PT, R26, 0x1, PT ;  /* 0x000000011a00780c */ /* 0x000fe20003f45270 */
[----:B---3--:R-:W-:Y:S01]  /*4aa0*/  IMAD.HI.U32 R34, R19, R16, RZ ;  /* 0x0000001013227227 */ /* 0x008fe200078e00ff */
[----:B------:R-:W-:Y:S02]  /*4ab0*/  SHF.R.U32.HI R33, RZ, R18, R33 ;  /* 0x00000012ff217219 */ /* 0x000fe40000011621 */
[----:B------:R-:W-:Y:S01]  /*4ac0*/  ISETP.NE.AND P4, PT, R2, 0x1, PT ;  /* 0x000000010200780c */ /* 0x000fe20003f85270 */
[----:B------:R-:W-:Y:S01]  /*4ad0*/  IMAD.HI.U32 R38, R13, R16, RZ ;  /* 0x000000100d267227 */ /* 0x000fe200078e00ff */
[----:B------:R-:W-:Y:S02]  /*4ae0*/  SHF.R.U32.HI R34, RZ, R17, R34 ;  /* 0x00000011ff227219 */ /* 0x000fe40000011622 */
[----:B------:R-:W-:Y:S01]  /*4af0*/  SEL R3, R22, R33, !P0 ;  /* 0x0000002116037207 */ /* 0x000fe20004000000 */
[C---:B------:R-:W-:Y:S01]  /*4b00*/  IMAD.HI.U32 R33, R8.reuse, R7, RZ ;  /* 0x0000000708217227 */ /* 0x040fe200078e00ff */
[----:B------:R-:W-:Y:S02]  /*4b10*/  SEL R11, R19, R34, !P4 ;  /* 0x00000022130b7207 */ /* 0x000fe40006000000 */
[----:B------:R-:W-:Y:S01]  /*4b20*/  SHF.R.U32.HI R38, RZ, R17, R38 ;  /* 0x00000011ff267219 */ /* 0x000fe20000011626 */
[----:B------:R-:W-:Y:S01]  /*4b30*/  IMAD.HI.U32 R40, R3, R4, RZ ;  /* 0x0000000403287227 */ /* 0x000fe200078e00ff */
[----:B------:R-:W-:Y:S03]  /*4b40*/  SHF.R.U32.HI R33, RZ, R18, R33 ;  /* 0x00000012ff217219 */ /* 0x000fe60000011621 */
[----:B------:R-:W-:Y:S01]  /*4b50*/  IMAD.HI.U32 R34, R11, R4, RZ ;  /* 0x000000040b227227 */ /* 0x000fe200078e00ff */
[----:B------:R-:W-:Y:S02]  /*4b60*/  @P2 SHF.R.U32.HI R3, RZ, R5, R40 ;  /* 0x00000005ff032219 */ /* 0x000fe40000011628 */
[----:B------:R-:W-:Y:S02]  /*4b70*/  SEL R9, R8, R33, !P0 ;  /* 0x0000002108097207 */ /* 0x000fe40004000000 */
[----:B------:R-:W-:Y:S01]  /*4b80*/  @P2 SHF.R.U32.HI R11, RZ, R5, R34 ;  /* 0x00000005ff0b2219 */ /* 0x000fe20000011622 */
[C---:B------:R-:W-:Y:S01]  /*4b90*/  IMAD R10, R26.reuse, R3, RZ ;  /* 0x000000031a0a7224 */ /* 0x040fe200078e02ff */
[----:B------:R-:W-:Y:S01]  /*4ba0*/  SEL R3, R13, R38, !P4 ;  /* 0x000000260d037207 */ /* 0x000fe20006000000 */
[C---:B------:R-:W-:Y:S03]  /*4bb0*/  IMAD.HI.U32 R14, R9.reuse, R4, RZ ;  /* 0x00000004090e7227 */ /* 0x040fe600078e00ff */
[----:B------:R-:W-:Y:S01]  /*4bc0*/  ISETP.GE.AND P0, PT, R9, R10, PT ;  /* 0x0000000a0900720c */ /* 0x000fe20003f06270 */
[C---:B------:R-:W-:Y:S01]  /*4bd0*/  IMAD R12, R26.reuse, R11, RZ ;  /* 0x0000000b1a0c7224 */ /* 0x040fe200078e02ff */
[-C--:B------:R-:W-:Y:S04]  /*4be0*/  SHF.R.U32.HI R14, RZ, R5.reuse, R14 ;  /* 0x00000005ff0e7219 */ /* 0x080fe8000001160e */
[----:B------:R-:W-:Y:S02]  /*4bf0*/  ISETP.GE.OR P0, PT, R3, R12, P0 ;  /* 0x0000000c0300720c */ /* 0x000fe40000706670 */
[----:B------:R-:W-:Y:S05]  /*4c00*/  SEL R15, R9, R14, !P2 ;  /* 0x0000000e090f7207 */ /* 0x000fea0005000000 */
[----:B------:R-:W-:Y:S04]  /*4c10*/  IMAD.MOV R14, RZ, RZ, -R15 ;  /* 0x000000ffff0e7224 */ /* 0x000fe800078e0a0f */
[----:B------:R-:W-:Y:S02]  /*4c20*/  IMAD R14, R26, R14, R9 ;  /* 0x0000000e1a0e7224 */ /* 0x000fe400078e0209 */
[C---:B------:R-:W-:Y:S05]  /*4c30*/  @!P0 IMAD.HI.U32 R10, R3.reuse, R4, RZ ;  /* 0x00000004030a8227 */ /* 0x040fea00078e00ff */
[----:B------:R-:W-:Y:S04]  /*4c40*/  @!P0 SHF.R.U32.HI R10, RZ, R5, R10 ;  /* 0x00000005ff0a8219 */ /* 0x000fe8000001160a */
[----:B------:R-:W-:Y:S01]  /*4c50*/  @!P0 SEL R0, R3, R10, !P2 ;  /* 0x0000000a03008207 */ /* 0x000fe20005000000 */
[----:B------:R-:W-:Y:S03]  /*4c60*/  IMAD.MOV R10, RZ, RZ, -R3 ;  /* 0x000000ffff0a7224 */ /* 0x000fe600078e0a03 */
[----:B------:R-:W-:Y:S01]  /*4c70*/  @!P0 IADD3 R15, PT, PT, R15, -R0, RZ ;  /* 0x800000000f0f8210 */ /* 0x000fe20007ffe0ff */
[----:B------:R-:W-:Y:S01]  /*4c80*/  @!P0 IMAD R0, R11, R14, R0 ;  /* 0x0000000e0b008224 */ /* 0x000fe200078e0200 */
[----:B------:R-:W-:Y:S01]  /*4c90*/  IADD3 R11, PT, PT, -R9, RZ, RZ ;  /* 0x000000ff090b7210 */ /* 0x000fe20007ffe1ff */
[----:B------:R-:W-:Y:S02]  /*4ca0*/  IMAD R13, R2, R10, R13 ;  /* 0x0000000a020d7224 */ /* 0x000fe400078e020d */
[----:B------:R-:W-:Y:S02]  /*4cb0*/  @!P0 IMAD R9, R15, R26, R3 ;  /* 0x0000001a0f098224 */ /* 0x000fe400078e0203 */
[----:B------:R-:W-:Y:S02]  /*4cc0*/  @!P0 IMAD.MOV.U32 R3, RZ, RZ, R0 ;  /* 0x000000ffff038224 */ /* 0x000fe400078e0000 */
[----:B------:R-:W-:Y:S02]  /*4cd0*/  IMAD R8, R6, R11, R8 ;  /* 0x0000000b06087224 */ /* 0x000fe400078e0208 */
[----:B------:R-:W-:Y:S02]  /*4ce0*/  IMAD R13, R3, R2, R13 ;  /* 0x00000002030d7224 */ /* 0x000fe400078e020d */
[----:B------:R-:W-:Y:S02]  /*4cf0*/  IMAD R8, R9, R6, R8 ;  /* 0x0000000609087224 */ /* 0x000fe400078e0208 */
.L_x_97:
[----:B------:R-:W-:Y:S05]  /*4d00*/  BRA.U UP1, `(.L_x_98) ;  /* 0x0000000101107547 */ /* 0x000fea000b800000 */
[----:B------:R-:W-:Y:S04]  /*4d10*/  MOV R0, UR6 ;  /* 0x0000000600007c02 */ /* 0x000fe80008000f00 */
[----:B------:R-:W-:Y:S04]  /*4d20*/  SHF.L.U32 R3, R0, 0x1f, RZ ;  /* 0x0000001f00037819 */ /* 0x000fe800000006ff */
[----:B------:R-:W2:Y:S02]  /*4d30*/  SYNCS.PHASECHK.TRANS64.TRYWAIT P0, [UR7+0x118], R3 ;  /* 0x00011803ff0075a7 */ /* 0x000ea40008001107 */
[----:B--2---:R-:W-:Y:S05]  /*4d40*/  @!P0 BRA `(.L_x_99) ;  /* 0x0000004c001c8947 */ /* 0x004fea0003800000 */
.L_x_98:
[----:B------:R-:W-:Y:S02]  /*4d50*/  R2UR UR42, R20 ;  /* 0x00000000142a72ca */ /* 0x000fe400000e0000 */
[----:B------:R-:W-:Y:S02]  /*4d60*/  R2UR UR43, R21 ;  /* 0x00000000152b72ca */ /* 0x000fe400000e0000 */
[----:B------:R-:W-:Y:S02]  /*4d70*/  ISETP.NE.U32.AND P2, PT, RZ, UR4, PT ;  /* 0x00000004ff007c0c */ /* 0x000fe4000bf45070 */
[----:B------:R-:W-:Y:S02]  /*4d80*/  SHF.L.U32 R12, R32, 0x1f, RZ ;  /* 0x0000001f200c7819 */ /* 0x000fe400000006ff */
[----:B------:R-:W-:Y:S05]  /*4d90*/  ISETP.NE.AND.EX P2, PT, RZ, UR5, PT, P2 ;  /* 0x00000005ff007c0c */ /* 0x000fea000bf45320 */
[----:B------:R-:W-:Y:S02]  /*4da0*/  USHF.L.U32 UR42, UR42, 0x7, URZ ;  /* 0x000000072a2a7899 */ /* 0x000fe400080006ff */
[----:B------:R-:W-:Y:S01]  /*4db0*/  USHF.L.U32 UR43, UR43, 0x6, URZ ;  /* 0x000000062b2b7899 */ /* 0x000fe200080006ff */
[----:B------:R-:W-:Y:S11]  /*4dc0*/  BRA.U !UP4, `(.L_x_100) ;  /* 0x000000010c347547 */ /* 0x000ff6000b800000 */
[----:B------:R-:W-:Y:S01]  /*4dd0*/  UPLOP3.LUT UP0, UPT, UPT, UPT, UP3, 0x80, 0x8 ;  /* 0x000000000008789c */ /* 0x000fe20003f0f030 */
[----:B--2---:R-:W-:Y:S02]  /*4de0*/  HFMA2 R0, -RZ, RZ, 0, 5.9604644775390625e-08 ;  /* 0x00000001ff007431 */ /* 0x004fe400000001ff */
[----:B------:R-:W-:Y:S03]  /*4df0*/  IMAD.MOV.U32 R59, RZ, RZ, 0x1 ;  /* 0x00000001ff3b7424 */ /* 0x000fe600078e00ff */
[----:B------:R-:W-:Y:S05]  /*4e00*/  PLOP3.LUT P0, PT, PT, PT, UP0, 0x80, 0x8 ;  /* 0x000000000008781c */ /* 0x000fea0003f0f008 */
[----:B------:R-:W2:Y:S01]  /*4e10*/  @UP0 LDCU.64 UR10, c[0x0][0x888] ;  /* 0x00011100ff0a07ac */ /* 0x000ea20008000a00 */
[----:B------:R-:W-:Y:S07]  /*4e20*/  @UP0 UIMAD UR8, UR36, UR4, URZ ;  /* 0x00000004240802a4 */ /* 0x000fee000f8e02ff */
[----:B------:R-:W-:Y:S01]  /*4e30*/  @!P0 PRMT R59, R0, 0x7610, R59 ;  /* 0x00007610003b8816 */ /* 0x000fe2000000003b */
[----:B--2---:R-:W-:Y:S03]  /*4e40*/  @UP0 UIMAD.WIDE UR10, UR8, 0x4, UR10 ;  /* 0x00000004080a08a5 */ /* 0x004fe6000f8e020a */
[----:B------:R-:W2:Y:S03]  /*4e50*/  @!UP0 LDCU UR8, c[0x0][0x880] ;  /* 0x00011000ff0887ac */ /* 0x000ea60008000800 */
[----:B------:R-:W-:Y:S01]  /*4e60*/  IMAD.U32 R10, RZ, RZ, UR10 ;  /* 0x0000000aff0a7e24 */ /* 0x000fe2000f8e00ff */
[----:B------:R-:W-:Y:S05]  /*4e70*/  MOV R11, UR11 ;  /* 0x0000000b000b7c02 */ /* 0x000fea0008000f00 */
[----:B------:R4:W5:Y:S02]  /*4e80*/  @P0 LDG.E R35, desc[UR46][R10.64] ;  /* 0x0000002e0a230981 */ /* 0x000964000c1e1900 */
[----:B--2-4-:R-:W-:Y:S07]  /*4e90*/  @!P0 IMAD.U32 R35, RZ, RZ, UR8 ;  /* 0x00000008ff238e24 */ /* 0x014fee000f8e00ff */
.L_x_100:
[----:B-----5:R-:W-:Y:S01]  /*4ea0*/  @!P2 FSETP.EQ.AND P0, PT, R35, RZ, PT ;  /* 0x000000ff2300a20b */ /* 0x020fe20003f02000 */
[----:B------:R-:W-:Y:S01]  /*4eb0*/  @!UPT UIADD3 URZ, UPT, UPT, URZ, URZ, URZ ;  /* 0x000000fffffff290 */ /* 0x000fe2000fffe0ff */
[----:B------:R-:W-:Y:S11]  /*4ec0*/  @!P2 BRA `(.L_x_101) ;  /* 0x000000000014a947 */ /* 0x000ff60003800000 */
[----:B------:R-:W-:Y:S02]  /*4ed0*/  LOP3.LUT P2, RZ, R59, 0xff, RZ, 0xc0, !PT ;  /* 0x000000ff3bff7812 */ /* 0x000fe4000784c0ff */
[----:B------:R-:W-:Y:S04]  /*4ee0*/  PLOP3.LUT P0, PT, PT, PT, UP0, 0x80, 0x8 ;  /* 0x000000000008781c */ /* 0x000fe80003f0f008 */
[----:B------:R-:W-:Y:S07]  /*4ef0*/  PLOP3.LUT P0, PT, P0, PT, PT, 0x8, 0x80 ;  /* 0x000000000080781c */ /* 0x000fee000070e170 */
[----:B------:R-:W-:Y:S11]  /*4f00*/  @P2 FSETP.EQ.AND P0, PT, R35, RZ, PT ;  /* 0x000000ff2300220b */ /* 0x000ff60003f02000 */
[----:B------:R-:W-:Y:S02]  /*4f10*/  @!UPT UIADD3 URZ, UPT, UPT, URZ, URZ, URZ ;  /* 0x000000fffffff290 */ /* 0x000fe4000fffe0ff */
.L_x_101:
[----:B------:R-:W4:Y:S01]  /*4f20*/  SYNCS.PHASECHK.TRANS64.TRYWAIT P2, [UR7+0xf0], R12 ;  /* 0x0000f00cff0075a7 */ /* 0x000f220008041107 */
[----:B------:R-:W-:Y:S04]  /*4f30*/  ELECT P4, URZ, PT ;  /* 0x0000000000ff782f */ /* 0x000fe80003880000 */
[----:B------:R-:W-:Y:S11]  /*4f40*/  PLOP3.LUT P4, PT, P0, P4, PT, 0xf2, 0x2f ;  /* 0x00000000002f781c */ /* 0x000ff60000789e72 */
[----:B------:R-:W-:Y:S02]  /*4f50*/  @!UPT UIADD3 URZ, UPT, UPT, URZ, URZ, URZ ;  /* 0x000000fffffff290 */ /* 0x000fe4000fffe0ff */
[----:B-1----:R-:W-:Y:S05]  /*4f60*/  @!P4 IADD3 R9, P0, PT, R36, 0x580, RZ ;  /* 0x000005802409c810 */ /* 0x002fea0007f1e0ff */
[----:B--2---:R-:W-:Y:S01]  /*4f70*/  @!P4 IMAD.X R0, RZ, RZ, R37, P0 ;  /* 0x000000ffff00c224 */ /* 0x004fe200000e0625 */
[----:B----4-:R-:W-:Y:S07]  /*4f80*/  @!P2 BRA `(.L_x_102) ;  /* 0x0000004800a4a947 */ /* 0x010fee0003800000 */
.L_x_210:
[----:B------:R-:W-:Y:S01]  /*4f90*/  @!P4 R2UR UR9, R9 ;  /* 0x000000000909c2ca */ /* 0x000fe200000e0000 */
[----:B------:R-:W-:Y:S01]  /*4fa0*/  VOTEU.ALL UP1, P4 ;  /* 0x0000000000ff7886 */ /* 0x000fe20002020000 */
[----:B------:R-:W-:Y:S01]  /*4fb0*/  @!P4 R2UR UR8, R0 ;  /* 0x000000000008c2ca */ /* 0x000fe200000e0000 */
[----:B------:R-:W-:Y:S01]  /*4fc0*/  VOTEU.ALL UP2, P4 ;  /* 0x0000000000ff7886 */ /* 0x000fe20002040000 */
[----:B------:R-:W-:Y:S01]  /*4fd0*/  UMOV UR16, 0x0 ;  /* 0x0000000000107882 */ /* 0x000fe20000000000 */
[----:B------:R-:W-:Y:S01]  /*4fe0*/  UMOV UR17, 0x10000000 ;  /* 0x1000000000117882 */ /* 0x000fe20000000000 */
[----:B------:R-:W-:Y:S01]  /*4ff0*/  @!UP1 UIADD3 UR40, UPT, UPT, UR7, 0x200, URZ ;  /* 0x0000020007289890 */ /* 0x000fe2000fffe0ff */
[----:B------:R-:W-:Y:S01]  /*5000*/  @!P4 IMAD.MOV.U32 R0, RZ, RZ, 0x1000 ;  /* 0x00001000ff00c424 */ /* 0x000fe200078e00ff */
[----:B------:R-:W-:Y:S01]  /*5010*/  UMOV UR44, UR36 ;  /* 0x00000024002c7c82 */ /* 0x000fe20008000000 */
[----:B------:R-:W-:Y:S01]  /*5020*/  @!UP1 UIADD3 UR10, UPT, UPT, UR42, 0x40, URZ ;  /* 0x000000402a0a9890 */ /* 0x000fe2000fffe0ff */
[----:B------:R-:W-:Y:S01]  /*5030*/  @!P4 IADD3 R9, P0, PT, R36, 0x580, RZ ;  /* 0x000005802409c810 */ /* 0x000fe20007f1e0ff */
[----:B------:R-:W-:Y:S01]  /*5040*/  UMOV UR11, UR43 ;  /* 0x0000002b000b7c82 */ /* 0x000fe20008000000 */
[----:B------:R-:W-:Y:S01]  /*5050*/  UMOV UR12, UR36 ;  /* 0x00000024000c7c82 */ /* 0x000fe20008000000 */
[----:B------:R-:W-:Y:S01]  /*5060*/  IMAD.U32 R10, RZ, RZ, UR9 ;  /* 0x00000009ff0a7e24 */ /* 0x000fe2000f8e00ff */
[----:B------:R-:W-:Y:S01]  /*5070*/  UMOV UR9, UR41 ;  /* 0x0000002900097c82 */ /* 0x000fe20008000000 */
[----:B------:R-:W-:Y:S01]  /*5080*/  IMAD.U32 R11, RZ, RZ, UR8 ;  /* 0x00000008ff0b7e24 */ /* 0x000fe2000f8e00ff */
[----:B------:R-:W-:Y:S02]  /*5090*/  @!UP1 UIADD3 UR8, UPT, UPT, UR7, 0xa00, URZ ;  /* 0x00000a0007089890 */ /* 0x000fe4000fffe0ff */
[----:B------:R-:W-:Y:S01]  /*50a0*/  @!P4 R2UR UR18, R10 ;  /* 0x000000000a12c2ca */ /* 0x000fe200000e0000 */
[----:B------:R-:W-:Y:S01]  /*50b0*/  VOTEU.ALL UP1, P4 ;  /* 0x0000000000ff7886 */ /* 0x000fe20002020000 */
[----:B------:R-:W-:Y:S01]  /*50c0*/  @!P4 R2UR UR19, R11 ;  /* 0x000000000b13c2ca */ /* 0x000fe200000e0000 */
[----:B------:R-:W-:Y:S11]  /*50d0*/  UPRMT UR14, UR37, 0x654, UR41 ;  /* 0x00000654250e7896 */ /* 0x000ff60008000029 */
[----:B------:R-:W-:Y:S01]  /*50e0*/  @!UPT UIADD3 URZ, UPT, UPT, URZ, URZ, URZ ;  /* 0x000000fffffff290 */ /* 0x000fe2000fffe0ff */
[----:B------:R2:W-:Y:S01]  /*50f0*/  @!UP2 UTMALDG.3D [UR40], [UR18], desc[UR16] ;  /* 0x000010281200a5b4 */ /* 0x0005e20008011000 */
[----:B------:R2:W-:Y:S01]  /*5100*/  @!UP1 UTMALDG.3D [UR8], [UR18], desc[UR16] ;  /* 0x00001008120095b4 */ /* 0x0005e20008011000 */
[----:B------:R4:W-:Y:S01]  /*5110*/  @!P4 SYNCS.ARRIVE.TRANS64.RED.A0TR RZ, [UR7+0xd0], R0 ;  /* 0x0000d000ffffc9a7 */ /* 0x0009e20008300407 */
[----:B------:R-:W-:Y:S01]  /*5120*/  SYNCS.ARRIVE.TRANS64.RED.A1T0 RZ, [UR14], RZ ;  /* 0x000000ffffff79a7 */ /* 0x000fe2000810040e */
[----:B----4-:R-:W-:Y:S01]  /*5130*/  @!P4 IMAD.X R0, RZ, RZ, R37, P0 ;  /* 0x000000ffff00c224 */ /* 0x010fe200000e0625 */
[----:B------:R-:W4:Y:S02]  /*5140*/  SYNCS.PHASECHK.TRANS64.TRYWAIT P2, [UR7+0xf8], R12 ;  /* 0x0000f80cff0075a7 */ /* 0x000f240008041107 */
[----:B--2-4-:R-:W-:Y:S05]  /*5150*/  @!P2 BRA `(.L_x_103) ;  /* 0x000000480048a947 */ /* 0x014fea0003800000 */
.L_x_212:
        /* <DEDUP_REMOVED lines=8> */
[----:B------:R-:W-:Y:S01]  /*51e0*/  @!UP1 UIADD3 UR32, UPT, UPT, UR7, 0x1200, URZ ;  /* 0x0000120007209890 */ /* 0x000fe2000fffe0ff */
[----:B------:R-:W-:Y:S01]  /*51f0*/  @!P4 IADD3 R21, P0, PT, R36, 0x580, RZ ;  /* 0x000005802415c810 */ /* 0x000fe20007f1e0ff */
[----:B------:R-:W-:Y:S01]  /*5200*/  UMOV UR35, UR43 ;  /* 0x0000002b00237c82 */ /* 0x000fe20008000000 */
[----:B------:R-:W-:Y:S02]  /*5210*/  @!UP1 UIADD3 UR10, UPT, UPT, UR42, 0x50, URZ ;  /* 0x000000502a0a9890 */ /* 0x000fe4000fffe0ff */
[----:B------:R-:W-:Y:S01]  /*5220*/  IMAD.U32 R10, RZ, RZ, UR9 ;  /* 0x00000009ff0a7e24 */ /* 0x000fe2000f8e00ff */
[----:B------:R-:W-:Y:S01]  /*5230*/  UMOV UR9, UR33 ;  /* 0x0000002100097c82 */ /* 0x000fe20008000000 */
[----:B------:R-:W-:Y:S01]  /*5240*/  IMAD.U32 R11, RZ, RZ, UR8 ;  /* 0x00000008ff0b7e24 */ /* 0x000fe2000f8e00ff */
[----:B------:R-:W-:Y:S01]  /*5250*/  @!UP1 UIADD3 UR8, UPT, UPT, UR7, 0x1a00, URZ ;  /* 0x00001a0007089890 */ /* 0x000fe2000fffe0ff */
[----:B------:R-:W-:Y:S01]  /*5260*/  @!P4 IMAD.X R20, RZ, RZ, R37, P0 ;  /* 0x000000ffff14c224 */ /* 0x000fe200000e0625 */
[----:B------:R-:W-:Y:S01]  /*5270*/  @!P4 R2UR UR18, R10 ;  /* 0x000000000a12c2ca */ /* 0x000fe200000e0000 */
[----:B------:R-:W-:Y:S01]  /*5280*/  VOTEU.ALL UP1, P4 ;  /* 0x0000000000ff7886 */ /* 0x000fe20002020000 */
[----:B------:R-:W-:Y:S01]  /*5290*/  @!P4 R2UR UR19, R11 ;  /* 0x000000000b13c2ca */ /* 0x000fe200000e0000 */
[----:B------:R-:W-:Y:S01]  /*52a0*/  UMOV UR11, UR43 ;  /* 0x0000002b000b7c82 */ /* 0x000fe20008000000 */
[----:B------:R-:W-:Y:S01]  /*52b0*/  UMOV UR12, UR36 ;  /* 0x00000024000c7c82 */ /* 0x000fe20008000000 */
[----:B------:R-:W-:Y:S10]  /*52c0*/  UPRMT UR14, UR37, 0x654, UR33 ;  /* 0x00000654250e7896 */ /* 0x000ff40008000021 */
[----:B------:R2:W-:Y:S01]  /*52d0*/  @!UP2 UTMALDG.3D [UR32], [UR18], desc[UR16] ;  /* 0x000010201200a5b4 */ /* 0x0005e20008011000 */
[----:B------:R2:W-:Y:S01]  /*52e0*/  @!UP1 UTMALDG.3D [UR8], [UR18], desc[UR16] ;  /* 0x00001008120095b4 */ /* 0x0005e20008011000 */
[----:B------:R2:W-:Y:S01]  /*52f0*/  @!P4 SYNCS.ARRIVE.TRANS64.RED.A0TR RZ, [UR7+0xd8], R0 ;  /* 0x0000d800ffffc9a7 */ /* 0x0005e20008300407 */
[----:B------:R-:W-:Y:S01]  /*5300*/  SYNCS.ARRIVE.TRANS64.RED.A1T0 RZ, [UR14], RZ ;  /* 0x000000ffffff79a7 */ /* 0x000fe2000810040e */
[----:B------:R-:W4:Y:S02]  /*5310*/  SYNCS.PHASECHK.TRANS64.TRYWAIT P2, [UR7+0x100], R12 ;  /* 0x0001000cff0075a7 */ /* 0x000f240008041107 */
[----:B--2-4-:R-:W-:Y:S05]  /*5320*/  @!P2 BRA `(.L_x_104) ;  /* 0x0000004400eca947 */ /* 0x014fea0003800000 */
.L_x_214:
[----:B------:R-:W2:Y:S01]  /*5330*/  LDC.64 R14, c[0x0][0xb10] ;  /* 0x0002c400ff0e7b82 */ /* 0x000ea20000000a00 */
[----:B------:R-:W-:Y:S01]  /*5340*/  @!P4 R2UR UR9, R21 ;  /* 0x000000001509c2ca */ /* 0x000fe200000e0000 */
[----:B------:R-:W-:Y:S01]  /*5350*/  VOTEU.ALL UP1, P4 ;  /* 0x0000000000ff7886 */ /* 0x000fe20002020000 */
[----:B------:R-:W-:Y:S01]  /*5360*/  @!P4 R2UR UR8, R20 ;  /* 0x000000001408c2ca */ /* 0x000fe200000e0000 */
[----:B------:R-:W-:Y:S01]  /*5370*/  VOTEU.ALL UP2, P4 ;  /* 0x0000000000ff7886 */ /* 0x000fe20002040000 */
[----:B------:R-:W-:Y:S03]  /*5380*/  UMOV UR16, 0x0 ;  /* 0x0000000000107882 */ /* 0x000fe60000000000 */
[----:B------:R-:W4:Y:S01]  /*5390*/  LDC.64 R10, c[0x0][0xb18] ;  /* 0x0002c600ff0a7b82 */ /* 0x000f220000000a00 */
[----:B------:R-:W-:Y:S01]  /*53a0*/  @!UP1 UIADD3 UR26, UPT, UPT, UR42, 0x20, URZ ;  /* 0x000000202a1a9890 */ /* 0x000fe2000fffe0ff */
[----:B------:R-:W-:Y:S01]  /*53b0*/  @P3 SHF.R.U32.HI R24, RZ, 0x10, R29 ;  /* 0x00000010ff183819 */ /* 0x000fe2000001161d */
[----:B------:R-:W-:Y:S01]  /*53c0*/  @!UP1 UIADD3 UR24, UPT, UPT, UR7, 0x2200, URZ ;  /* 0x0000220007189890 */ /* 0x000fe2000fffe0ff */
[----:B------:R-:W-:Y:S01]  /*53d0*/  VIADD R27, R27, 0x1 ;  /* 0x000000011b1b7836 */ /* 0x000fe20000000000 */
[----:B------:R-:W-:Y:S03]  /*53e0*/  UMOV UR17, 0x10000000 ;  /* 0x1000000000117882 */ /* 0x000fe60000000000 */
[----:B------:R-:W5:Y:S01]  /*53f0*/  @!P1 LDC R0, c[0x0][0xb20] ;  /* 0x0002c800ff009b82 */ /* 0x000f620000000800 */
[----:B------:R-:W-:Y:S01]  /*5400*/  UMOV UR27, UR43 ;  /* 0x0000002b001b7c82 */ /* 0x000fe20008000000 */
[----:B------:R-:W-:Y:S01]  /*5410*/  IMAD.U32 R20, RZ, RZ, UR9 ;  /* 0x00000009ff147e24 */ /* 0x000fe2000f8e00ff */
[----:B------:R-:W-:Y:S05]  /*5420*/  UMOV UR28, UR36 ;  /* 0x00000024001c7c82 */ /* 0x000fea0008000000 */
[----:B-1----:R-:W1:Y:S01]  /*5430*/  @!P1 LDC R3, c[0x0][0xb0c] ;  /* 0x0002c300ff039b82 */ /* 0x002e620000000800 */
[----:B------:R-:W-:Y:S01]  /*5440*/  IMAD.U32 R21, RZ, RZ, UR8 ;  /* 0x00000008ff157e24 */ /* 0x000fe2000f8e00ff */
[----:B------:R-:W-:Y:S01]  /*5450*/  @!UP1 UIADD3 UR10, UPT, UPT, UR42, 0x60, URZ ;  /* 0x000000602a0a9890 */ /* 0x000fe2000fffe0ff */
[----:B------:R-:W-:Y:S01]  /*5460*/  @!P4 R2UR UR18, R20 ;  /* 0x000000001412c2ca */ /* 0x000fe200000e0000 */
[----:B------:R-:W-:Y:S01]  /*5470*/  @!UP1 UIADD3 UR8, UPT, UPT, UR7, 0x2a00, URZ ;  /* 0x00002a0007089890 */ /* 0x000fe2000fffe0ff */
[----:B------:R-:W-:Y:S01]  /*5480*/  @!P4 IMAD.MOV.U32 R20, RZ, RZ, 0x1000 ;  /* 0x00001000ff14c424 */ /* 0x000fe200078e00ff */
[----:B------:R-:W-:Y:S01]  /*5490*/  @!P4 R2UR UR19, R21 ;  /* 0x000000001513c2ca */ /* 0x000fe200000e0000 */
[----:B------:R-:W-:Y:S01]  /*54a0*/  VOTEU.ALL UP1, P4 ;  /* 0x0000000000ff7886 */ /* 0x000fe20002020000 */
[----:B------:R-:W-:Y:S01]  /*54b0*/  UMOV UR9, UR25 ;  /* 0x0000001900097c82 */ /* 0x000fe20008000000 */
[----:B------:R-:W-:Y:S01]  /*54c0*/  UMOV UR11, UR43 ;  /* 0x0000002b000b7c82 */ /* 0x000fe20008000000 */
[----:B------:R-:W-:Y:S01]  /*54d0*/  UMOV UR12, UR36 ;  /* 0x00000024000c7c82 */ /* 0x000fe20008000000 */
[----:B------:R-:W-:Y:S08]  /*54e0*/  UPRMT UR14, UR37, 0x654, UR25 ;  /* 0x00000654250e7896 */ /* 0x000ff00008000019 */
[----:B------:R1:W-:Y:S02]  /*54f0*/  @!UP2 UTMALDG.3D [UR24], [UR18], desc[UR16] ;  /* 0x000010181200a5b4 */ /* 0x0003e40008011000 */
[----:B-1----:R-:W-:Y:S01]  /*5500*/  @!P1 ISETP.NE.AND P2, PT, R3, 0x1, PT ;  /* 0x000000010300980c */ /* 0x002fe20003f45270 */
[C---:B--2---:R-:W-:Y:S01]  /*5510*/  @!P1 IMAD.HI.U32 R14, R13.reuse, R14, RZ ;  /* 0x0000000e0d0e9227 */ /* 0x044fe200078e00ff */
[----:B----4-:R-:W-:Y:S01]  /*5520*/  @!P1 ISETP.NE.AND P0, PT, R10, 0x1, PT ;  /* 0x000000010a00980c */ /* 0x010fe20003f05270 */
[----:B------:R1:W-:Y:S01]  /*5530*/  @!UP1 UTMALDG.3D [UR8], [UR18], desc[UR16] ;  /* 0x00001008120095b4 */ /* 0x0003e20008011000 */
[----:B------:R1:W-:Y:S01]  /*5540*/  @!P4 SYNCS.ARRIVE.TRANS64.RED.A0TR RZ, [UR7+0xe0], R20 ;  /* 0x0000e014ffffc9a7 */ /* 0x0003e20008300407 */
[C---:B------:R-:W-:Y:S01]  /*5550*/  @!P1 IMAD.HI.U32 R11, R8.reuse, R11, RZ ;  /* 0x0000000b080b9227 */ /* 0x040fe200078e00ff */
[----:B------:R-:W-:Y:S04]  /*5560*/  @!P1 SHF.R.U32.HI R14, RZ, R15, R14 ;  /* 0x0000000fff0e9219 */ /* 0x000fe8000001160e */
[----:B-----5:R-:W-:Y:S02]  /*5570*/  @!P1 SHF.R.U32.HI R9, RZ, R0, R11 ;  /* 0x00000000ff099219 */ /* 0x020fe4000001160b */
[----:B------:R-:W-:Y:S02]  /*5580*/  @!P1 SEL R14, R13, R14, !P2 ;  /* 0x0000000e0d0e9207 */ /* 0x000fe40005000000 */
[----:B------:R-:W-:Y:S05]  /*5590*/  @!P1 SEL R9, R8, R9, !P0 ;  /* 0x0000000908099207 */ /* 0x000fea0004000000 */
[----:B------:R-:W-:Y:S01]  /*55a0*/  @!P1 IMAD.IADD R0, R9, 0x1, -R14 ;  /* 0x0000000109009824 */ /* 0x000fe200078e0a0e */
[----:B------:R-:W-:Y:S01]  /*55b0*/  SYNCS.ARRIVE.TRANS64.RED.A1T0 RZ, [UR14], RZ ;  /* 0x000000ffffff79a7 */ /* 0x000fe2000810040e */
[----:B------:R-:W-:Y:S02]  /*55c0*/  @!P1 IMAD.IADD R9, R14, 0x1, -R9 ;  /* 0x000000010e099824 */ /* 0x000fe400078e0a09 */
[----:B------:R-:W-:Y:S02]  /*55d0*/  @!P1 IMAD R13, R0, R3, R13 ;  /* 0x00000003000d9224 */ /* 0x000fe400078e020d */
[----:B------:R-:W-:Y:S01]  /*55e0*/  @!P1 IMAD R8, R9, R10, R8 ;  /* 0x0000000a09089224 */ /* 0x000fe200078e0208 */
[----:B------:R-:W2:Y:S02]  /*55f0*/  SYNCS.PHASECHK.TRANS64.TRYWAIT P5, [UR7+0x108], R12 ;  /* 0x0001080cff0075a7 */ /* 0x000ea400080a1107 */
[----:B-12---:R-:W-:Y:S05]  /*5600*/  @!P5 BRA `(.L_x_105) ;  /* 0x00000044004cd947 */ /* 0x006fea0003800000 */
.L_x_216:
[----:B-1----:R-:W-:Y:S01]  /*5610*/  @!P4 IADD3 R3, P0, PT, R36, 0x580, RZ ;  /* 0x000005802403c810 */ /* 0x002fe20007f1e0ff */
[----:B------:R-:W-:Y:S01]  /*5620*/  VOTEU.ALL UP1, P4 ;  /* 0x0000000000ff7886 */ /* 0x000fe20002020000 */
[----:B------:R-:W-:Y:S01]  /*5630*/  VOTEU.ALL UP2, P4 ;  /* 0x0000000000ff7886 */ /* 0x000fe20002040000 */
[----:B------:R-:W-:Y:S01]  /*5640*/  UMOV UR14, 0x0 ;  /* 0x00000000000e7882 */ /* 0x000fe20000000000 */
[----:B------:R-:W-:Y:S01]  /*5650*/  @!P4 R2UR UR9, R3 ;  /* 0x000000000309c2ca */ /* 0x000fe200000e0000 */
[----:B------:R-:W-:Y:S01]  /*5660*/  @!P4 IMAD.X R0, RZ, RZ, R37, P0 ;  /* 0x000000ffff00c224 */ /* 0x000fe200000e0625 */
[----:B------:R-:W-:Y:S01]  /*5670*/  @!UP1 UIADD3 UR17, UPT, UPT, UR7, 0xe8, URZ ;  /* 0x000000e807119890 */ /* 0x000fe2000fffe0ff */
[----:B------:R-:W-:Y:S01]  /*5680*/  ISETP.NE.AND P0, PT, R27, 0x2, PT ;  /* 0x000000021b00780c */ /* 0x000fe20003f05270 */
[----:B------:R-:W-:Y:S01]  /*5690*/  @!UP1 UIADD3 UR18, UPT, UPT, UR42, 0x30, URZ ;  /* 0x000000302a129890 */ /* 0x000fe2000fffe0ff */
[----:B------:R-:W-:Y:S01]  /*56a0*/  LOP3.LUT R32, R32, 0x1, RZ, 0x3c, !PT ;  /* 0x0000000120207812 */ /* 0x000fe200078e3cff */
[----:B------:R-:W-:Y:S01]  /*56b0*/  @!UP1 UIADD3 UR16, UPT, UPT, UR7, 0x3200, URZ ;  /* 0x0000320007109890 */ /* 0x000fe2000fffe0ff */
[----:B------:R-:W-:Y:S01]  /*56c0*/  @!P4 R2UR UR8, R0 ;  /* 0x000000000008c2ca */ /* 0x000fe200000e0000 */
[----:B------:R-:W-:Y:S01]  /*56d0*/  UMOV UR15, 0x10000000 ;  /* 0x10000000000f7882 */ /* 0x000fe20000000000 */
[----:B------:R-:W-:Y:S01]  /*56e0*/  UMOV UR19, UR43 ;  /* 0x0000002b00137c82 */ /* 0x000fe20008000000 */
[----:B------:R-:W-:Y:S01]  /*56f0*/  UMOV UR20, UR36 ;  /* 0x0000002400147c82 */ /* 0x000fe20008000000 */
[----:B------:R-:W-:Y:S01]  /*5700*/  @!UP1 UIADD3 UR10, UPT, UPT, UR42, 0x70, URZ ;  /* 0x000000702a0a9890 */ /* 0x000fe2000fffe0ff */
[----:B------:R-:W-:Y:S01]  /*5710*/  SEL R0, RZ, 0x1, P0 ;  /* 0x00000001ff007807 */ /* 0x000fe20000000000 */
[----:B------:R-:W-:Y:S01]  /*5720*/  IMAD.U32 R10, RZ, RZ, UR9 ;  /* 0x00000009ff0a7e24 */ /* 0x000fe2000f8e00ff */
[----:B------:R-:W-:Y:S01]  /*5730*/  UMOV UR11, UR43 ;  /* 0x0000002b000b7c82 */ /* 0x000fe20008000000 */
[----:B------:R-:W-:Y:S01]  /*5740*/  UMOV UR12, UR36 ;  /* 0x00000024000c7c82 */ /* 0x000fe20008000000 */
[----:B------:R-:W-:Y:S01]  /*5750*/  UMOV UR9, UR17 ;  /* 0x0000001100097c82 */ /* 0x000fe20008000000 */
[----:B------:R-:W-:Y:S01]  /*5760*/  @P3 R2UR UR36, R24 ;  /* 0x00000000182432ca */ /* 0x000fe200000e0000 */
[----:B------:R-:W-:Y:S01]  /*5770*/  IMAD.IADD R20, R8, 0x1, R58 ;  /* 0x0000000108147824 */ /* 0x000fe200078e023a */
[----:B------:R-:W-:Y:S01]  /*5780*/  @!P4 R2UR UR22, R10 ;  /* 0x000000000a16c2ca */ /* 0x000fe200000e0000 */
[----:B------:R-:W-:Y:S01]  /*5790*/  IMAD.U32 R11, RZ, RZ, UR8 ;  /* 0x00000008ff0b7e24 */ /* 0x000fe2000f8e00ff */
[----:B------:R-:W-:Y:S01]  /*57a0*/  @!UP1 UIADD3 UR8, UPT, UPT, UR7, 0x3a00, URZ ;  /* 0x00003a0007089890 */ /* 0x000fe2000fffe0ff */
[----:B------:R-:W-:Y:S01]  /*57b0*/  LOP3.LUT R25, R25, R0, RZ, 0x3c, !PT ;  /* 0x0000000019197212 */ /* 0x000fe200078e3cff */
[----:B------:R-:W-:Y:S01]  /*57c0*/  VOTEU.ALL UP1, P4 ;  /* 0x0000000000ff7886 */ /* 0x000fe20002020000 */
[----:B------:R-:W-:Y:S01]  /*57d0*/  IMAD.IADD R21, R13, 0x1, R60 ;  /* 0x000000010d157824 */ /* 0x000fe200078e023c */
[----:B------:R-:W-:Y:S02]  /*57e0*/  @!P4 R2UR UR23, R11 ;  /* 0x000000000b17c2ca */ /* 0x000fe400000e0000 */
[----:B------:R-:W-:Y:S11]  /*57f0*/  SEL R27, R27, RZ, P0 ;  /* 0x000000ff1b1b7207 */ /* 0x000ff60000000000 */
[----:B------:R2:W-:Y:S01]  /*5800*/  @!UP2 UTMALDG.3D [UR16], [UR22], desc[UR14] ;  /* 0x00000e101600a5b4 */ /* 0x0005e20008011000 */
[----:B------:R2:W-:Y:S01]  /*5810*/  @!UP1 UTMALDG.3D [UR8], [UR22], desc[UR14] ;  /* 0x00000e08160095b4 */ /* 0x0005e20008011000 */
[----:B------:R2:W-:Y:S01]  /*5820*/  @!P4 SYNCS.ARRIVE.TRANS64.RED.A0TR RZ, [UR7+0xe8], R23 ;  /* 0x0000e817ffffc9a7 */ /* 0x0005e20008300407 */
[----:B------:R-:W-:Y:S01]  /*5830*/  UPLOP3.LUT UP1, UPT, UPT, UPT, UPT, 0x80, 0x8 ;  /* 0x000000000008789c */ /* 0x000fe20003f2f070 */
[----:B------:R-:W-:Y:S01]  /*5840*/  SYNCS.ARRIVE.TRANS64.RED.A1T0 RZ, [UR13], RZ ;  /* 0x000000ffffff79a7 */ /* 0x000fe2000810040d */
[----:B------:R-:W-:Y:S09]  /*5850*/  @P3 BRA `(.L_x_106) ;  /* 0xfffffff000303947 */ /* 0x000ff2000383ffff */
[----:B------:R-:W-:-:S04]  /*5860*/  SHF.L.U32 R3, R32, 0x1f, RZ ;  /* 0x0000001f20037819 */ /* 0x000fc800000006ff */
[----:B------:R-:W1:Y:S02]  /*5870*/  SYNCS.PHASECHK.TRANS64.TRYWAIT P0, [UR7+0xf0], R3 ;  /* 0x0000f003ff0075a7 */ /* 0x000e640008001107 */
[----:B-1----:R-:W-:Y:S05]  /*5880*/  @!P0 BRA `(.L_x_107) ;  /* 0x0000004000c48947 */ /* 0x002fea0003800000 */
.L_x_218:
[----:B------:R-:W4:Y:S02]  /*5890*/  SYNCS.PHASECHK.TRANS64.TRYWAIT P0, [UR7+0xf8], R3 ;  /* 0x0000f803ff0075a7 */ /* 0x000f240008001107 */
[----:B----4-:R-:W-:Y:S05]  /*58a0*/  @!P0 BRA `(.L_x_108) ;  /* 0x0000004000d48947 */ /* 0x010fea0003800000 */
.L_x_220:
[----:B------:R-:W4:Y:S02]  /*58b0*/  SYNCS.PHASECHK.TRANS64.TRYWAIT P0, [UR7+0x100], R3 ;  /* 0x00010003ff0075a7 */ /* 0x000f240008001107 */
[----:B----4-:R-:W-:Y:S05]  /*58c0*/  @!P0 BRA `(.L_x_109) ;  /* 0x0000004000e48947 */ /* 0x010fea0003800000 */
.L_x_222:
[----:B-1----:R-:W-:-:S07]  /*58d0*/  MOV R0, UR7 ;  /* 0x0000000700007c02 */ /* 0x002fce0008000f00 */
.L_x_110:
[----:B-1----:R-:W-:-:S04]  /*58e0*/  SHF.L.U32 R3, R32, 0x1f, RZ ;  /* 0x0000001f20037819 */ /* 0x002fc800000006ff */
[----:B------:R1:W4:Y:S03]  /*58f0*/  SYNCS.PHASECHK.TRANS64.TRYWAIT P0, [R0+URZ+0x108], R3 ;  /* 0x00010803000075a7 */ /* 0x00032600080011ff */
[----:B----4-:R-:W-:Y:S05]  /*5900*/  @!P0 NANOSLEEP.SYNCS 0x989680 ;  /* 0x009896800000895d */ /* 0x010fea0003900000 */
[----:B------:R-:W4:Y:S02]  /*5910*/  @!P0 SYNCS.PHASECHK.TRANS64 P0, [R0+URZ+0x108], R3 ;  /* 0x00010803000085a7 */ /* 0x000f2400080010ff */
[----:B--2-4-:R-:W-:Y:S05]  /*5920*/  @P0 EXIT ;  /* 0x000000000000094d */ /* 0x014fea0003800000 */
[----:B------:R-:W-:Y:S05]  /*5930*/  BRA `(.L_x_110) ;  /* 0xfffffffc00e87947 */ /* 0x000fea000383ffff */
.L_x_95:
[----:B------:R-:W-:-:S06]  /*5940*/  UISETP.GE.AND UP1, UPT, UR10, 0x4, UPT ;  /* 0x000000040a00788c */ /* 0x000fcc000bf26270 */
[----:B------:R-:W-:-:S13]  /*5950*/  PLOP3.LUT P0, PT, PT, PT, UP1, 0x80, 0x8 ;  /* 0x000000000008781c */ /* 0x000fda0003f0f018 */
[----:B------:R-:W-:Y:S05]  /*5960*/  @!P0 EXIT ;  /* 0x000000000000894d */ /* 0x000fea0003800000 */
[----:B------:R-:W-:Y:S01]  /*5970*/  BAR.SYNC.DEFER_BLOCKING 0x6, 0xa0 ;  /* 0x0182800000007b1d */ /* 0x000fe20000010000 */
[----:B------:R-:W-:Y:S02]  /*5980*/  IMAD.SHL.U32 R4, R66, 0x200000, RZ ;  /* 0x0020000042047824 */ /* 0x000fe400078e00ff */
[----:B------:R-:W-:Y:S02]  /*5990*/  HFMA2 R71, -RZ, RZ, 0, 5.9604644775390625e-08 ;  /* 0x00000001ff477431 */ /* 0x000fe400000001ff */
[C---:B------:R-:W-:Y:S01]  /*59a0*/  IMAD.SHL.U32 R65, R72.reuse, 0x10, RZ ;  /* 0x0000001048417824 */ /* 0x040fe200078e00ff */
[----:B------:R-:W-:Y:S01]  /*59b0*/  MOV R69, RZ ;  /* 0x000000ff00457202 */ /* 0x000fe20000000f00 */
[----:B------:R-:W-:Y:S01]  /*59c0*/  IMAD.U32 R33, R72, 0x10000, RZ ;  /* 0x0001000048217824 */ /* 0x000fe200078e00ff */
[----:B------:R-:W-:Y:S01]  /*59d0*/  UMOV UR48, 0x400 ;  /* 0x0000040000307882 */ /* 0x000fe20000000000 */
[----:B------:R-:W1:Y:S01]  /*59e0*/  LDC R63, c[0x0][0x370] ;  /* 0x0000dc00ff3f7b82 */ /* 0x000e620000000800 */
[----:B------:R-:W-:Y:S01]  /*59f0*/  ULEA UR48, UR37, UR48, 0x18 ;  /* 0x0000003025307291 */ /* 0x000fe2000f8ec0ff */
[----:B------:R-:W-:Y:S01]  /*5a00*/  LOP3.LUT R4, R4, 0x200000, RZ, 0xc0, !PT ;  /* 0x0020000004047812 */ /* 0x000fe200078ec0ff */
[----:B------:R-:W-:Y:S01]  /*5a10*/  IMAD.SHL.U32 R64, R72, 0x2, RZ ;  /* 0x0000000248407824 */ /* 0x000fe200078e00ff */
[C---:B------:R-:W-:Y:S01]  /*5a20*/  LOP3.LUT R5, R65.reuse, 0x40, RZ, 0xc0, !PT ;  /* 0x0000004041057812 */ /* 0x040fe200078ec0ff */
[----:B------:R-:W-:Y:S01]  /*5a30*/  IMAD.SHL.U32 R3, R66, 0x200, RZ ;  /* 0x0000020042037824 */ /* 0x000fe200078e00ff */
[----:B------:R-:W-:Y:S01]  /*5a40*/  LOP3.LUT R2, R65, 0x5b0, RZ, 0xc0, !PT ;  /* 0x000005b041027812 */ /* 0x000fe200078ec0ff */
[----:B------:R-:W-:Y:S01]  /*5a50*/  UIADD3 UR4, UPT, UPT, UR48, 0x200, URZ ;  /* 0x0000020030047890 */ /* 0x000fe2000fffe0ff */
[----:B------:R-:W2:Y:S01]  /*5a60*/  LDC R28, c[0x0][0xb0c] ;  /* 0x0002c300ff1c7b82 */ /* 0x000ea20000000800 */
[----:B------:R-:W-:Y:S01]  /*5a70*/  LOP3.LUT R33, R4, 0x400000, R33, 0xf8, !PT ;  /* 0x0040000004217812 */ /* 0x000fe200078ef821 */
[----:B------:R-:W-:Y:S01]  /*5a80*/  IMAD.MOV.U32 R30, RZ, RZ, RZ ;  /* 0x000000ffff1e7224 */ /* 0x000fe200078e00ff */
[----:B------:R-:W-:Y:S01]  /*5a90*/  LOP3.LUT R64, R5, 0x8, R64, 0xf8, !PT ;  /* 0x0000000805407812 */ /* 0x000fe200078ef840 */
[----:B------:R-:W-:Y:S01]  /*5aa0*/  IMAD.MOV.U32 R70, RZ, RZ, RZ ;  /* 0x000000ffff467224 */ /* 0x000fe200078e00ff */
[----:B------:R-:W-:Y:S01]  /*5ab0*/  LOP3.LUT R3, R2, 0x200, R3, 0xf8, !PT ;  /* 0x0000020002037812 */ /* 0x000fe200078ef803 */
[----:B------:R-:W-:Y:S01]  /*5ac0*/  IMAD.MOV.U32 R76, RZ, RZ, RZ ;  /* 0x000000ffff4c7224 */ /* 0x000fe200078e00ff */
[----:B------:R-:W-:Y:S01]  /*5ad0*/  LOP3.LUT P0, RZ, R65, 0x40, RZ, 0xc0, !PT ;  /* 0x0000004041ff7812 */ /* 0x000fe2000780c0ff */
[----:B------:R-:W3:Y:S01]  /*5ae0*/  LDC R61, c[0x0][0xb20] ;  /* 0x0002c800ff3d7b82 */ /* 0x000ee20000000800 */
[----:B------:R-:W4:Y:S01]  /*5af0*/  LDS R0, [UR48+0x1d0] ;  /* 0x0001d030ff007984 */ /* 0x000f220008000800 */
[----:B------:R-:W-:Y:S01]  /*5b00*/  LOP3.LUT R64, R3, R64, RZ, 0xfc, !PT ;  /* 0x0000004003407212 */ /* 0x000fe200078efcff */
[----:B------:R-:W-:Y:S01]  /*5b10*/  IMAD.U32 R67, RZ, RZ, UR4 ;  /* 0x00000004ff437e24 */ /* 0x000fe2000f8e00ff */
[----:B------:R-:W-:Y:S01]  /*5b20*/  LOP3.LUT R72, R72, 0x60, RZ, 0xc0, !PT ;  /* 0x0000006048487812 */ /* 0x000fe200078ec0ff */
[----:B------:R-:W1:Y:S03]  /*5b30*/  LDCU.64 UR52, c[0x0][0x348] ;  /* 0x00006900ff3477ac */ /* 0x000e660008000a00 */
[----:B------:R-:W1:Y:S01]  /*5b40*/  LDC R27, c[0x0][0xb30] ;  /* 0x0002cc00ff1b7b82 */ /* 0x000e620000000800 */
[----:B------:R-:W1:Y:S01]  /*5b50*/  LDCU.64 UR38, c[0x0][0x888] ;  /* 0x00011100ff2677ac */ /* 0x000e620008000a00 */
[----:B------:R-:W1:Y:S06]  /*5b60*/  LDCU.64 UR44, c[0x0][0x890] ;  /* 0x00011200ff2c77ac */ /* 0x000e6c0008000a00 */
[----:B------:R-:W1:Y:S01]  /*5b70*/  LDC.64 R56, c[0x0][0xb10] ;  /* 0x0002c400ff387b82 */ /* 0x000e620000000a00 */
[----:B------:R-:W-:Y:S01]  /*5b80*/  UMOV UR49, URZ ;  /* 0x000000ff00317c82 */ /* 0x000fe20008000000 */
[----:B------:R-:W-:-:S06]  /*5b90*/  UMOV UR51, URZ ;  /* 0x000000ff00337c82 */ /* 0x000fcc0008000000 */
[----:B------:R-:W1:Y:S08]  /*5ba0*/  LDC.64 R24, c[0x0][0xb18] ;  /* 0x0002c600ff187b82 */ /* 0x000e700000000a00 */
[----:B------:R-:W1:Y:S08]  /*5bb0*/  LDC.64 R22, c[0x0][0xb28] ;  /* 0x0002ca00ff167b82 */ /* 0x000e700000000a00 */
[----:B------:R-:W1:Y:S01]  /*5bc0*/  LDC.64 R54, c[0x0][0x8b0] ;  /* 0x00022c00ff367b82 */ /* 0x000e620000000a00 */
[----:B----4-:R-:W-:Y:S01]  /*5bd0*/  IMAD.IADD R33, R0, 0x1, R33 ;  /* 0x0000000100217824 */ /* 0x010fe200078e0221 */
[----:B------:R-:W-:-:S06]  /*5be0*/  P2R R0, PR, RZ, 0x1 ;  /* 0x00000001ff007803 */ /* 0x000fcc0000000000 */
[----:B------:R-:W4:Y:S08]  /*5bf0*/  LDC.64 R52, c[0x0][0x8a8] ;  /* 0x00022a00ff347b82 */ /* 0x000f300000000a00 */
[----:B--23--:R-:W1:Y:S02]  /*5c00*/  LDC R62, c[0x0][0x374] ;  /* 0x0000dd00ff3e7b82 */ /* 0x00ce640000000800 */
.L_x_154:
[C---:B------:R-:W-:Y:S02]  /*5c10*/  LEA R0, R76.reuse, UR48, 0x3 ;  /* 0x000000304c007c11 */ /* 0x040fe4000f8e18ff */
[----:B------:R-:W-:Y:S02]  /*5c20*/  SHF.L.U32 R3, R69, 0x1f, RZ ;  /* 0x0000001f45037819 */ /* 0x000fe400000006ff */
[----:B------:R-:W-:Y:S02]  /*5c30*/  LEA R16, R76, UR48, 0x4 ;  /* 0x000000304c107c11 */ /* 0x000fe4000f8e20ff */
[----:B--2---:R-:W2:Y:S02]  /*5c40*/  SYNCS.PHASECHK.TRANS64.TRYWAIT P0, [R0+URZ+0x120], R3 ;  /* 0x00012003000075a7 */ /* 0x004ea400080011ff */
[----:B--2---:R-:W-:Y:S05]  /*5c50*/  @!P0 BRA `(.L_x_111) ;  /* 0x0000004000188947 */ /* 0x004fea0003800000 */
.L_x_223:
[----:B------:R-:W3:Y:S01]  /*5c60*/  LDC.64 R12, c[0x0][0xb10] ;  /* 0x0002c400ff0c7b82 */ /* 0x000ee20000000a00 */
[----:B------:R-:W4:Y:S01]  /*5c70*/  LDS.128 R16, [R16+0x1b0] ;  /* 0x0001b00010107984 */ /* 0x000f220000000c00 */
[----:B-1----:R-:W-:Y:S01]  /*5c80*/  ISETP.NE.AND P1, PT, R27, 0x1, PT ;  /* 0x000000011b00780c */ /* 0x002fe20003f25270 */
[----:B--2---:R-:W-:Y:S01]  /*5c90*/  VIADD R0, R0, 0x130 ;  /* 0x0000013000007836 */ /* 0x004fe20000000000 */
[----:B------:R-:W-:Y:S04]  /*5ca0*/  ISETP.GE.AND P0, PT, R26, 0x1, PT ;  /* 0x000000011a00780c */ /* 0x000fe80003f06270 */
[----:B------:R-:W1:Y:S01]  /*5cb0*/  LDC.64 R10, c[0x0][0xb18] ;  /* 0x0002c600ff0a7b82 */ /* 0x000e620000000a00 */
[----:B------:R-:W-:Y:S01]  /*5cc0*/  PRMT R0, RZ, 0x654, R0 ;  /* 0x00000654ff007816 */ /* 0x000fe20000000000 */
[----:B------:R-:W-:Y:S01]  /*5cd0*/  @!PT LDS RZ, [RZ] ;  /* 0x00000000fffff984 */ /* 0x000fe20000000800 */
[----:B------:R-:W-:Y:S01]  /*5ce0*/  @!PT LDS RZ, [RZ] ;  /* 0x00000000fffff984 */ /* 0x000fe20000000800 */
[----:B------:R-:W-:Y:S01]  /*5cf0*/  @!PT LDS RZ, [RZ] ;  /* 0x00000000fffff984 */ /* 0x000fe20000000800 */
[----:B------:R-:W-:Y:S01]  /*5d00*/  @!PT LDS RZ, [RZ] ;  /* 0x00000000fffff984 */ /* 0x000fe20000000800 */
[----:B------:R2:W-:Y:S06]  /*5d10*/  MEMBAR.ALL.CTA ;  /* 0x0000000000007992 */ /* 0x0005ec0000008000 */
[----:B--2---:R-:W2:Y:S01]  /*5d20*/  FENCE.VIEW.ASYNC.S ;  /* 0x00000000000073c6 */ /* 0x004ea20000000000 */
[----:B------:R-:W1:Y:S08]  /*5d30*/  @!P1 LDC R14, c[0x0][0xb20] ;  /* 0x0002c800ff0e9b82 */ /* 0x000e700000000800 */
[----:B------:R-:W1:Y:S01]  /*5d40*/  @!P1 LDC R9, c[0x0][0xb0c] ;  /* 0x0002c300ff099b82 */ /* 0x000e620000000800 */
[----:B--2---:R2:W-:Y:S01]  /*5d50*/  SYNCS.ARRIVE.TRANS64.RED.A1T0 RZ, [R0+URZ], RZ ;  /* 0x000000ff00ff79a7 */ /* 0x0045e200081004ff */
[----:B----4-:R-:W-:Y:S04]  /*5d60*/  LOP3.LUT P4, RZ, R18, 0x1, RZ, 0xc0, !PT ;  /* 0x0000000112ff7812 */ /* 0x010fe8000788c0ff */
[----:B------:R-:W-:Y:S09]  /*5d70*/  P2R R73, PR, RZ, 0x10 ;  /* 0x00000010ff497803 */ /* 0x000ff20000000000 */
[----:B------:R-:W-:Y:S02]  /*5d80*/  @P4 MOV R31, R16 ;  /* 0x00000010001f4202 */ /* 0x000fe40000000f00 */
[----:B------:R-:W-:Y:S01]  /*5d90*/  @P4 LOP3.LUT R29, R17, 0xffff, RZ, 0xc0, !PT ;  /* 0x0000ffff111d4812 */ /* 0x000fe200078ec0ff */
[----:B--23--:R-:W-:Y:S06]  /*5da0*/  @!P0 BRA `(.L_x_112) ;  /* 0x0000000000a48947 */ /* 0x00cfec0003800000 */
[----:B------:R-:W-:Y:S01]  /*5db0*/  IMAD.HI.U32 R36, R62, R25, RZ ;  /* 0x000000193e247227 */ /* 0x000fe200078e00ff */
[----:B------:R-:W-:Y:S02]  /*5dc0*/  ISETP.NE.AND P0, PT, R24, 0x1, PT ;  /* 0x000000011800780c */ /* 0x000fe40003f05270 */
[----:B------:R-:W-:Y:S01]  /*5dd0*/  ISETP.NE.AND P2, PT, R26, 0x1, PT ;  /* 0x000000011a00780c */ /* 0x000fe20003f45270 */
[-C--:B------:R-:W-:Y:S01]  /*5de0*/  IMAD.HI.U32 R34, R63, R56.reuse, RZ ;  /* 0x000000383f227227 */ /* 0x080fe200078e00ff */
[----:B------:R-:W-:Y:S02]  /*5df0*/  SHF.R.U32.HI R37, RZ, R61, R36 ;  /* 0x0000003dff257219 */ /* 0x000fe40000011624 */
[----:B------:R-:W-:Y:S01]  /*5e00*/  ISETP.NE.AND P3, PT, R28, 0x1, PT ;  /* 0x000000011c00780c */ /* 0x000fe20003f65270 */
[----:B------:R-:W-:Y:S01]  /*5e10*/  IMAD.HI.U32 R40, R29, R25, RZ ;  /* 0x000000191d287227 */ /* 0x000fe200078e00ff */
[----:B------:R-:W-:Y:S02]  /*5e20*/  SHF.R.U32.HI R34, RZ, R57, R34 ;  /* 0x00000039ff227219 */ /* 0x000fe40000011622 */
[----:B------:R-:W-:Y:S01]  /*5e30*/  SEL R3, R62, R37, !P0 ;  /* 0x000000253e037207 */ /* 0x000fe20004000000 */
[----:B------:R-:W-:Y:S01]  /*5e40*/  IMAD.HI.U32 R38, R31, R56, RZ ;  /* 0x000000381f267227 */ /* 0x000fe200078e00ff */
[----:B------:R-:W-:Y:S03]  /*5e50*/  SEL R7, R63, R34, !P3 ;  /* 0x000000223f077207 */ /* 0x000fe60005800000 */
[-C--:B------:R-:W-:Y:S01]  /*5e60*/  IMAD.HI.U32 R34, R3, R22.reuse, RZ ;  /* 0x0000001603227227 */ /* 0x080fe200078e00ff */
[----:B------:R-:W-:Y:S03]  /*5e70*/  SHF.R.U32.HI R38, RZ, R57, R38 ;  /* 0x00000039ff267219 */ /* 0x000fe60000011626 */
[----:B------:R-:W-:Y:S01]  /*5e80*/  IMAD.HI.U32 R36, R7, R22, RZ ;  /* 0x0000001607247227 */ /* 0x000fe200078e00ff */
[----:B------:R-:W-:Y:S02]  /*5e90*/  @P2 SHF.R.U32.HI R3, RZ, R23, R34 ;  /* 0x00000017ff032219 */ /* 0x000fe40000011622 */
[----:B------:R-:W-:Y:S02]  /*5ea0*/  SHF.R.U32.HI R34, RZ, R61, R40 ;  /* 0x0000003dff227219 */ /* 0x000fe40000011628 */
[----:B------:R-:W-:Y:S01]  /*5eb0*/  @P2 SHF.R.U32.HI R7, RZ, R23, R36 ;  /* 0x00000017ff072219 */ /* 0x000fe20000011624 */
[C---:B------:R-:W-:Y:S01]  /*5ec0*/  IMAD R2, R26.reuse, R3, RZ ;  /* 0x000000031a027224 */ /* 0x040fe200078e02ff */
[----:B------:R-:W-:Y:S02]  /*5ed0*/  SEL R5, R29, R34, !P0 ;  /* 0x000000221d057207 */ /* 0x000fe40004000000 */
[----:B------:R-:W-:Y:S01]  /*5ee0*/  SEL R3, R31, R38, !P3 ;  /* 0x000000261f037207 */ /* 0x000fe20005800000 */
[----:B------:R-:W-:Y:S01]  /*5ef0*/  IMAD R4, R26, R7, RZ ;  /* 0x000000071a047224 */ /* 0x000fe200078e02ff */
[C---:B------:R-:W-:Y:S01]  /*5f00*/  ISETP.GE.AND P0, PT, R5.reuse, R2, PT ;  /* 0x000000020500720c */ /* 0x040fe20003f06270 */
[----:B------:R-:W-:Y:S03]  /*5f10*/  IMAD.HI.U32 R6, R5, R22, RZ ;  /* 0x0000001605067227 */ /* 0x000fe600078e00ff */
[----:B------:R-:W-:Y:S01]  /*5f20*/  ISETP.GE.OR P0, PT, R3, R4, P0 ;  /* 0x000000040300720c */ /* 0x000fe20000706670 */
[----:B------:R-:W-:Y:S01]  /*5f30*/  IMAD.MOV R4, RZ, RZ, -R3 ;  /* 0x000000ffff047224 */ /* 0x000fe200078e0a03 */
[-C--:B------:R-:W-:Y:S03]  /*5f40*/  SHF.R.U32.HI R6, RZ, R23.reuse, R6 ;  /* 0x00000017ff067219 */ /* 0x080fe60000011606 */
[----:B------:R-:W-:Y:S01]  /*5f50*/  IMAD R31, R28, R4, R31 ;  /* 0x000000041c1f7224 */ /* 0x000fe200078e021f */
[----:B------:R-:W-:Y:S05]  /*5f60*/  SEL R15, R5, R6, !P2 ;  /* 0x00000006050f7207 */ /* 0x000fea0005000000 */
[----:B------:R-:W-:Y:S02]  /*5f70*/  IMAD.MOV R6, RZ, RZ, -R15 ;  /* 0x000000ffff067224 */ /* 0x000fe400078e0a0f */
[C---:B------:R-:W-:Y:S04]  /*5f80*/  @!P0 IMAD.HI.U32 R2, R3.reuse, R22, RZ ;  /* 0x0000001603028227 */ /* 0x040fe800078e00ff */
[----:B------:R-:W-:Y:S01]  /*5f90*/  IMAD R6, R26, R6, R5 ;  /* 0x000000061a067224 */ /* 0x000fe200078e0205 */
[----:B------:R-:W-:Y:S04]  /*5fa0*/  @!P0 SHF.R.U32.HI R2, RZ, R23, R2 ;  /* 0x00000017ff028219 */ /* 0x000fe80000011602 */
[----:B------:R-:W-:Y:S02]  /*5fb0*/  @!P0 SEL R0, R3, R2, !P2 ;  /* 0x0000000203008207 */ /* 0x000fe40005000000 */
[----:B------:R-:W-:Y:S02]  /*5fc0*/  IADD3 R2, PT, PT, -R5, RZ, RZ ;  /* 0x000000ff05027210 */ /* 0x000fe40007ffe1ff */
[----:B------:R-:W-:Y:S01]  /*5fd0*/  @!P0 IADD3 R8, PT, PT, R15, -R0, RZ ;  /* 0x800000000f088210 */ /* 0x000fe20007ffe0ff */
[----:B------:R-:W-:Y:S02]  /*5fe0*/  @!P0 IMAD R0, R7, R6, R0 ;  /* 0x0000000607008224 */ /* 0x000fe400078e0200 */
[----:B------:R-:W-:Y:S02]  /*5ff0*/  IMAD R29, R24, R2, R29 ;  /* 0x00000002181d7224 */ /* 0x000fe400078e021d */
[----:B------:R-:W-:Y:S02]  /*6000*/  @!P0 IMAD R5, R8, R26, R3 ;  /* 0x0000001a08058224 */ /* 0x000fe400078e0203 */
[----:B------:R-:W-:Y:S04]  /*6010*/  @!P0 IMAD.MOV.U32 R3, RZ, RZ, R0 ;  /* 0x000000ffff038224 */ /* 0x000fe800078e0000 */
[----:B------:R-:W-:Y:S02]  /*6020*/  IMAD R31, R3, R28, R31 ;  /* 0x0000001c031f7224 */ /* 0x000fe400078e021f */
[----:B------:R-:W-:Y:S07]  /*6030*/  IMAD R29, R5, R24, R29 ;  /* 0x00000018051d7224 */ /* 0x000fee00078e021d */
.L_x_112:
[----:B-1----:R-:W-:Y:S01]  /*6040*/  @!P1 ISETP.NE.AND P0, PT, R10, 0x1, PT ;  /* 0x000000010a00980c */ /* 0x002fe20003f05270 */
[----:B------:R-:W-:Y:S01]  /*6050*/  @!P1 IMAD.HI.U32 R3, R29, R11, RZ ;  /* 0x0000000b1d039227 */ /* 0x000fe200078e00ff */
[----:B------:R-:W-:Y:S01]  /*6060*/  R2UR UR42, R21 ;  /* 0x00000000152a72ca */ /* 0x000fe200000e0000 */
[----:B------:R-:W-:Y:S01]  /*6070*/  BSSY.RECONVERGENT B6, `(.L_x_113) ;  /* 0x0000031000067945 */ /* 0x000fe20003800200 */
[----:B------:R-:W-:Y:S01]  /*6080*/  R2UR UR41, R20 ;  /* 0x00000000142972ca */ /* 0x000fe200000e0000 */
[----:B------:R-:W-:Y:S01]  /*6090*/  @!P1 IMAD.HI.U32 R0, R31, R12, RZ ;  /* 0x0000000c1f009227 */ /* 0x000fe200078e00ff */
[----:B------:R-:W-:Y:S02]  /*60a0*/  @!P1 SHF.R.U32.HI R2, RZ, R14, R3 ;  /* 0x0000000eff029219 */ /* 0x000fe40000011603 */
[----:B------:R-:W-:Y:S01]  /*60b0*/  @!P1 ISETP.NE.AND P2, PT, R9, 0x1, PT ;  /* 0x000000010900980c */ /* 0x000fe20003f45270 */
[----:B------:R-:W-:Y:S01]  /*60c0*/  VIADD R76, R76, 0x1 ;  /* 0x000000014c4c7836 */ /* 0x000fe20000000000 */
[----:B------:R-:W-:Y:S02]  /*60d0*/  @!P1 SEL R2, R29, R2, !P0 ;  /* 0x000000021d029207 */ /* 0x000fe40004000000 */
[----:B------:R-:W-:Y:S02]  /*60e0*/  @!P1 SHF.R.U32.HI R0, RZ, R13, R0 ;  /* 0x0000000dff009219 */ /* 0x000fe40000011600 */
[----:B------:R-:W-:Y:S01]  /*60f0*/  LOP3.LUT P0, RZ, R67, 0x90, RZ, 0xc0, !PT ;  /* 0x0000009043ff7812 */ /* 0x000fe2000780c0ff */
[----:B------:R-:W-:Y:S01]  /*6100*/  USHF.L.U32 UR42, UR42, 0x6, URZ ;  /* 0x000000062a2a7899 */ /* 0x000fe200080006ff */
[----:B------:R-:W-:Y:S01]  /*6110*/  @!P1 SEL R3, R31, R0, !P2 ;  /* 0x000000001f039207 */ /* 0x000fe20005000000 */
[----:B------:R-:W-:Y:S01]  /*6120*/  USHF.L.U32 UR41, UR41, 0x7, URZ ;  /* 0x0000000729297899 */ /* 0x000fe200080006ff */
[----:B------:R-:W-:Y:S03]  /*6130*/  @P4 SHF.R.U32.HI R68, RZ, 0x10, R17 ;  /* 0x00000010ff444819 */ /* 0x000fe60000011611 */
[----:B------:R-:W-:Y:S02]  /*6140*/  @!P1 IMAD.IADD R0, R2, 0x1, -R3 ;  /* 0x0000000102009824 */ /* 0x000fe400078e0a03 */
[----:B------:R-:W-:Y:S02]  /*6150*/  @!P1 IMAD.IADD R2, R3, 0x1, -R2 ;  /* 0x0000000103029824 */ /* 0x000fe400078e0a02 */
[----:B------:R-:W-:Y:S02]  /*6160*/  @!P1 IMAD R31, R0, R9, R31 ;  /* 0x00000009001f9224 */ /* 0x000fe400078e021f */
[----:B------:R-:W-:Y:S01]  /*6170*/  @!P1 IMAD R29, R2, R10, R29 ;  /* 0x0000000a021d9224 */ /* 0x000fe200078e021d */
[----:B------:R-:W-:Y:S06]  /*6180*/  @!P0 BRA `(.L_x_114) ;  /* 0x00000000007c8947 */ /* 0x000fec0003800000 */
[----:B------:R-:W1:Y:S01]  /*6190*/  LDCU.64 UR8, c[0x4][0x80] ;  /* 0x01001000ff0877ac */ /* 0x000e620008000a00 */
[----:B------:R-:W-:Y:S01]  /*61a0*/  MOV R2, 0x0 ;  /* 0x0000000000027802 */ /* 0x000fe20000000f00 */
[----:B------:R-:W-:Y:S02]  /*61b0*/  HFMA2 R12, -RZ, RZ, 0, 5.9604644775390625e-08 ;  /* 0x00000001ff0c7431 */ /* 0x000fe400000001ff */
[----:B------:R-:W-:Y:S01]  /*61c0*/  IMAD.MOV.U32 R8, RZ, RZ, 0x70 ;  /* 0x00000070ff087424 */ /* 0x000fe200078e00ff */
[----:B------:R2:W3:Y:S01]  /*61d0*/  LDC.64 R14, c[0x4][R2] ;  /* 0x01000000020e7b82 */ /* 0x0004e20000000a00 */
[----:B------:R-:W4:Y:S01]  /*61e0*/  LDCU.64 UR6, c[0x4][0x88] ;  /* 0x01001100ff0677ac */ /* 0x000f220008000a00 */
[----:B------:R-:W-:Y:S01]  /*61f0*/  IMAD.MOV.U32 R13, RZ, RZ, RZ ;  /* 0x000000ffff0d7224 */ /* 0x000fe200078e00ff */
[----:B------:R-:W2:Y:S01]  /*6200*/  LDCU.64 UR4, c[0x4][0x8] ;  /* 0x01000100ff0477ac */ /* 0x000ea20008000a00 */
[----:B-1----:R-:W-:Y:S01]  /*6210*/  MOV R5, UR9 ;  /* 0x0000000900057c02 */ /* 0x002fe20008000f00 */
[----:B------:R-:W-:Y:S01]  /*6220*/  IMAD.U32 R4, RZ, RZ, UR8 ;  /* 0x00000008ff047e24 */ /* 0x000fe2000f8e00ff */
[----:B----4-:R-:W-:Y:S01]  /*6230*/  MOV R7, UR7 ;  /* 0x0000000700077c02 */ /* 0x010fe20008000f00 */
[----:B------:R-:W-:Y:S01]  /*6240*/  IMAD.U32 R6, RZ, RZ, UR6 ;  /* 0x00000006ff067e24 */ /* 0x000fe2000f8e00ff */
[----:B--2---:R-:W-:Y:S01]  /*6250*/  MOV R11, UR5 ;  /* 0x00000005000b7c02 */ /* 0x004fe20008000f00 */
[----:B------:R-:W-:Y:S02]  /*6260*/  IMAD.U32 R10, RZ, RZ, UR4 ;  /* 0x00000004ff0a7e24 */ /* 0x000fe4000f8e00ff */
[----:B------:R-:W-:Y:S07]  /*6270*/  LEPC R20, `(.L_x_115) ;  /* 0x000000001014794e */ /* 0x000fee0000000000 */
[----:B---3-5:R-:W-:Y:S05]  /*6280*/  CALL.ABS.NOINC R14 ;  /* 0x000000000e007343 */ /* 0x028fea0003c00000 */
.L_x_115:
[----:B------:R-:W1:Y:S01]  /*6290*/  LDCU.64 UR8, c[0x4][0x80] ;  /* 0x01001000ff0877ac */ /* 0x000e620008000a00 */
[----:B------:R-:W2:Y:S01]  /*62a0*/  LDC.64 R2, c[0x4][R2] ;  /* 0x0100000002027b82 */ /* 0x000ea20000000a00 */
[----:B------:R-:W-:Y:S02]  /*62b0*/  HFMA2 R12, -RZ, RZ, 0, 5.9604644775390625e-08 ;  /* 0x00000001ff0c7431 */ /* 0x000fe400000001ff */
[----:B------:R-:W-:Y:S02]  /*62c0*/  IMAD.MOV.U32 R8, RZ, RZ, 0x70 ;  /* 0x00000070ff087424 */ /* 0x000fe400078e00ff */
[----:B------:R-:W-:Y:S01]  /*62d0*/  IMAD.MOV.U32 R13, RZ, RZ, RZ ;  /* 0x000000ffff0d7224 */ /* 0x000fe200078e00ff */
[----:B------:R-:W3:Y:S01]  /*62e0*/  LDCU.64 UR6, c[0x4][0x88] ;  /* 0x01001100ff0677ac */ /* 0x000ee20008000a00 */
[----:B------:R-:W4:Y:S01]  /*62f0*/  LDCU.64 UR4, c[0x4][0x8] ;  /* 0x01000100ff0477ac */ /* 0x000f220008000a00 */
[----:B-1----:R-:W-:Y:S02]  /*6300*/  MOV R4, UR8 ;  /* 0x0000000800047c02 */ /* 0x002fe40008000f00 */
[----:B------:R-:W-:Y:S02]  /*6310*/  MOV R5, UR9 ;  /* 0x0000000900057c02 */ /* 0x000fe40008000f00 */
[----:B---3--:R-:W-:Y:S01]  /*6320*/  MOV R7, UR7 ;  /* 0x0000000700077c02 */ /* 0x008fe20008000f00 */
[----:B------:R-:W-:Y:S01]  /*6330*/  IMAD.U32 R6, RZ, RZ, UR6 ;  /* 0x00000006ff067e24 */ /* 0x000fe2000f8e00ff */
[----:B----4-:R-:W-:Y:S01]  /*6340*/  MOV R11, UR5 ;  /* 0x00000005000b7c02 */ /* 0x010fe20008000f00 */
[----:B------:R-:W-:Y:S02]  /*6350*/  IMAD.U32 R10, RZ, RZ, UR4 ;  /* 0x00000004ff0a7e24 */ /* 0x000fe4000f8e00ff */
[----:B------:R-:W-:Y:S07]  /*6360*/  LEPC R20, `(.L_x_114) ;  /* 0x000000001014794e */ /* 0x000fee0000000000 */
[----:B--2---:R-:W-:Y:S05]  /*6370*/  CALL.ABS.NOINC R2 ;  /* 0x0000000002007343 */ /* 0x004fea0003c00000 */
.L_x_114:
[----:B------:R-:W-:Y:S05]  /*6380*/  BSYNC.RECONVERGENT B6 ;  /* 0x0000000000067941 */ /* 0x000fea0003800200 */
.L_x_113:
[----:B------:R-:W-:Y:S01]  /*6390*/  ISETP.NE.U32.AND P4, PT, R54, RZ, PT ;  /* 0x000000ff3600720c */ /* 0x000fe20003f85070 */
[----:B------:R-:W-:Y:S01]  /*63a0*/  UISETP.NE.AND UP2, UPT, UR50, URZ, UPT ;  /* 0x000000ff3200728c */ /* 0x000fe2000bf45270 */
[----:B------:R-:W-:Y:S01]  /*63b0*/  ISETP.NE.U32.AND P2, PT, RZ, UR38, PT ;  /* 0x00000026ff007c0c */ /* 0x000fe2000bf45070 */
[----:B------:R-:W-:Y:S01]  /*63c0*/  UISETP.NE.U32.AND UP1, UPT, UR44, URZ, UPT ;  /* 0x000000ff2c00728c */ /* 0x000fe2000bf25070 */
[----:B------:R-:W-:Y:S01]  /*63d0*/  ISETP.NE.AND.EX P4, PT, R55, RZ, PT, P4 ;  /* 0x000000ff3700720c */ /* 0x000fe20003f85340 */
[----:B------:R-:W-:Y:S01]  /*63e0*/  UPLOP3.LUT UP0, UPT, UPT, UPT, UPT, 0x40, 0x4 ;  /* 0x000000000004789c */ /* 0x000fe20003f0e870 */
[----:B------:R-:W-:Y:S01]  /*63f0*/  ISETP.NE.AND.EX P2, PT, RZ, UR39, PT, P2 ;  /* 0x00000027ff007c0c */ /* 0x000fe2000bf45320 */
[----:B------:R-:W-:Y:S01]  /*6400*/  UISETP.NE.AND.EX UP1, UPT, UR45, URZ, UPT, UP1 ;  /* 0x000000ff2d00728c */ /* 0x000fe2000bf25310 */
[----:B------:R-:W-:Y:S04]  /*6410*/  PLOP3.LUT P1, PT, PT, PT, UP2, 0x80, 0x8 ;  /* 0x000000000008781c */ /* 0x000fe80003f2f028 */
[----:B------:R-:W-:Y:S06]  /*6420*/  @UP2 UPLOP3.LUT UP0, UPT, UPT, UPT, UP1, 0x80, 0x8 ;  /* 0x000000000008289c */ /* 0x000fec0003f0f010 */
[----:B------:R-:W-:Y:S01]  /*6430*/  PLOP3.LUT P0, PT, PT, PT, UP0, 0x80, 0x8 ;  /* 0x000000000008781c */ /* 0x000fe20003f0f008 */
[----:B------:R-:W-:Y:S01]  /*6440*/  @!UPT UIADD3 URZ, UPT, UPT, URZ, URZ, URZ ;  /* 0x000000fffffff290 */ /* 0x000fe2000fffe0ff */
[----:B------:R-:W-:Y:S11]  /*6450*/  BRA.U !UP1, `(.L_x_116) ;  /* 0x0000000109387547 */ /* 0x000ff6000b800000 */
[----:B------:R-:W-:Y:S01]  /*6460*/  UISETP.NE.U32.AND UP0, UPT, UR38, URZ, UPT ;  /* 0x000000ff2600728c */ /* 0x000fe2000bf05070 */
[----:B------:R-:W-:Y:S02]  /*6470*/  HFMA2 R0, -RZ, RZ, 0, 5.9604644775390625e-08 ;  /* 0x00000001ff007431 */ /* 0x000fe400000001ff */
[----:B------:R-:W-:Y:S01]  /*6480*/  IMAD.MOV.U32 R59, RZ, RZ, 0x1 ;  /* 0x00000001ff3b7424 */ /* 0x000fe200078e00ff */
[----:B------:R-:W-:Y:S06]  /*6490*/  UISETP.NE.AND.EX UP0, UPT, UR39, URZ, UPT, UP0 ;  /* 0x000000ff2700728c */ /* 0x000fec000bf05300 */
[----:B------:R-:W-:Y:S05]  /*64a0*/  PLOP3.LUT P3, PT, PT, PT, UP0, 0x80, 0x8 ;  /* 0x000000000008781c */ /* 0x000fea0003f6f008 */
[----:B------:R-:W1:Y:S01]  /*64b0*/  @UP0 LDCU.64 UR6, c[0x0][0x888] ;  /* 0x00011100ff0607ac */ /* 0x000e620008000a00 */
[----:B------:R-:W-:Y:S07]  /*64c0*/  @UP0 UIMAD UR4, UR36, UR44, URZ ;  /* 0x0000002c240402a4 */ /* 0x000fee000f8e02ff */
[----:B------:R-:W-:Y:S01]  /*64d0*/  @!P3 PRMT R59, R0, 0x7610, R59 ;  /* 0x00007610003bb816 */ /* 0x000fe2000000003b */
[----:B-1----:R-:W-:Y:S03]  /*64e0*/  @UP0 UIMAD.WIDE UR6, UR4, 0x4, UR6 ;  /* 0x00000004040608a5 */ /* 0x002fe6000f8e0206 */
[----:B------:R-:W1:Y:S03]  /*64f0*/  @!UP0 LDCU UR4, c[0x0][0x880] ;  /* 0x00011000ff0487ac */ /* 0x000e660008000800 */
[----:B------:R-:W-:Y:S01]  /*6500*/  IMAD.U32 R2, RZ, RZ, UR6 ;  /* 0x00000006ff027e24 */ /* 0x000fe2000f8e00ff */
[----:B------:R-:W-:Y:S05]  /*6510*/  MOV R3, UR7 ;  /* 0x0000000700037c02 */ /* 0x000fea0008000f00 */
[----:B-----5:R2:W5:Y:S02]  /*6520*/  @P3 LDG.E R35, desc[UR46][R2.64] ;  /* 0x0000002e02233981 */ /* 0x020564000c1e1900 */
[----:B-12---:R-:W-:Y:S02]  /*6530*/  @!P3 IMAD.U32 R35, RZ, RZ, UR4 ;  /* 0x00000004ff23be24 */ /* 0x006fe4000f8e00ff */
.L_x_116:
[----:B------:R-:W-:Y:S05]  /*6540*/  @!P4 BRA `(.L_x_117) ;  /* 0x000000000020c947 */ /* 0x000fea0003800000 */
[----:B------:R-:W-:Y:S04]  /*6550*/  ISETP.NE.U32.AND P3, PT, R52, RZ, PT ;  /* 0x000000ff3400720c */ /* 0x000fe80003f65070 */
[----:B------:R-:W-:Y:S11]  /*6560*/  ISETP.NE.AND.EX P3, PT, R53, RZ, PT, P3 ;  /* 0x000000ff3500720c */ /* 0x000ff60003f65330 */
[----:B------:R-:W-:Y:S02]  /*6570*/  @!UPT UIADD3 URZ, UPT, UPT, URZ, URZ, URZ ;  /* 0x000000fffffff290 */ /* 0x000fe4000fffe0ff */
[----:B------:R-:W1:Y:S01]  /*6580*/  @P3 LDC.64 R2, c[0x0][0x8a8] ;  /* 0x00022a00ff023b82 */ /* 0x000e620000000a00 */
[----:B------:R-:W-:Y:S04]  /*6590*/  @P3 IMAD R0, R54, UR36, RZ ;  /* 0x0000002436003c24 */ /* 0x000fe8000f8e02ff */
[----:B-1----:R-:W-:Y:S05]  /*65a0*/  @P3 IMAD.WIDE R2, R0, 0x4, R2 ;  /* 0x0000000400023825 */ /* 0x002fea00078e0202 */
[----:B-----5:R1:W5:Y:S02]  /*65b0*/  @P3 LDG.E R32, desc[UR46][R2.64] ;  /* 0x0000002e02203981 */ /* 0x020364000c1e1900 */
[----:B-1----:R-:W2:Y:S02]  /*65c0*/  @!P3 LDC R32, c[0x0][0x8a0] ;  /* 0x00022800ff20bb82 */ /* 0x002ea40000000800 */
.L_x_117:
[----:B-----5:R-:W-:Y:S01]  /*65d0*/  FSETP.NEU.AND P3, PT, R35, RZ, PT ;  /* 0x000000ff2300720b */ /* 0x020fe20003f6d000 */
[----:B------:R-:W-:Y:S01]  /*65e0*/  IMAD.SHL.U32 R77, R64, 0x2, RZ ;  /* 0x00000002404d7824 */ /* 0x000fe200078e00ff */
[----:B------:R-:W-:Y:S01]  /*65f0*/  SEL R5, RZ, 0xffffffff, P2 ;  /* 0xffffffffff057807 */ /* 0x000fe20001000000 */
[----:B------:R-:W-:Y:S01]  /*6600*/  BSSY B1, `(.L_x_118) ;  /* 0x0000034000017945 */ /* 0x000fe20003800000 */
[----:B------:R-:W-:Y:S01]  /*6610*/  @P1 LOP3.LUT P2, RZ, R59, 0xff, RZ, 0xc0, !PT ;  /* 0x000000ff3bff1812 */ /* 0x000fe2000784c0ff */
[----:B------:R-:W-:Y:S01]  /*6620*/  IMAD.MOV.U32 R39, RZ, RZ, 0x1 ;  /* 0x00000001ff277424 */ /* 0x000fe200078e00ff */
[----:B------:R-:W-:Y:S01]  /*6630*/  @P1 SEL R0, RZ, 0xffffffff, P3 ;  /* 0xffffffffff001807 */ /* 0x000fe20001800000 */
[C---:B------:R-:W-:Y:S01]  /*6640*/  IMAD R34, R30.reuse, 0x40, R33 ;  /* 0x000000401e227824 */ /* 0x040fe200078e0221 */
[----:B------:R-:W-:Y:S01]  /*6650*/  LOP3.LUT R71, R71, 0x1, RZ, 0x3c, !PT ;  /* 0x0000000147477812 */ /* 0x000fe200078e3cff */
[----:B------:R-:W-:Y:S01]  /*6660*/  IMAD.MOV.U32 R38, RZ, RZ, RZ ;  /* 0x000000ffff267224 */ /* 0x000fe200078e00ff */
[----:B------:R-:W-:Y:S02]  /*6670*/  @P0 SEL R0, R5, R0, !P2 ;  /* 0x0000000005000207 */ /* 0x000fe40005000000 */
[----:B------:R-:W-:Y:S02]  /*6680*/  CS2R R50, SRZ ;  /* 0x0000000000327805 */ /* 0x000fe4000001ff00 */
[----:B------:R-:W-:Y:S02]  /*6690*/  LEA R74, R30, UR48, 0x3 ;  /* 0x000000301e4a7c11 */ /* 0x000fe4000f8e18ff */
[----:B------:R-:W-:Y:S02]  /*66a0*/  CS2R R48, SRZ ;  /* 0x0000000000307805 */ /* 0x000fe4000001ff00 */
[----:B------:R-:W-:Y:S02]  /*66b0*/  @P1 LOP3.LUT R0, R0, 0x1, RZ, 0xc0, !PT ;  /* 0x0000000100001812 */ /* 0x000fe400078ec0ff */
[----:B------:R-:W-:Y:S02]  /*66c0*/  CS2R R42, SRZ ;  /* 0x00000000002a7805 */ /* 0x000fe4000001ff00 */
[----:B------:R-:W-:Y:S02]  /*66d0*/  SHF.L.U32 R3, R70, 0x1f, RZ ;  /* 0x0000001f46037819 */ /* 0x000fe400000006ff */
[----:B------:R-:W-:Y:S02]  /*66e0*/  CS2R R40, SRZ ;  /* 0x0000000000287805 */ /* 0x000fe4000001ff00 */
[----:B------:R-:W-:Y:S01]  /*66f0*/  ISETP.NE.U32.OR P5, PT, R0, 0x1, !P1 ;  /* 0x000000010000780c */ /* 0x000fe20004fa5470 */
[----:B------:R-:W-:Y:S01]  /*6700*/  VIADD R82, R77, UR48 ;  /* 0x000000304d527c36 */ /* 0x000fe20008000000 */
[----:B------:R-:W-:Y:S02]  /*6710*/  PLOP3.LUT P2, PT, PT, PT, UP1, 0x80, 0x8 ;  /* 0x000000000008781c */ /* 0x000fe40003f4f018 */
[----:B------:R-:W-:Y:S02]  /*6720*/  SEL R0, RZ, 0xffffffff, P3 ;  /* 0xffffffffff007807 */ /* 0x000fe40001800000 */
[----:B------:R-:W-:Y:S02]  /*6730*/  LOP3.LUT P3, R75, R59, 0xff, RZ, 0xc0, !PT ;  /* 0x000000ff3b4b7812 */ /* 0x000fe4000786c0ff */
[----:B------:R-:W-:Y:S05]  /*6740*/  P2R R78, PR, RZ, 0x20 ;  /* 0x00000020ff4e7803 */ /* 0x000fea0000000000 */
[----:B------:R-:W-:Y:S02]  /*6750*/  @P5 SHF.L.U32 R2, R71, 0x1f, RZ ;  /* 0x0000001f47025819 */ /* 0x000fe400000006ff */
[----:B------:R-:W-:Y:S02]  /*6760*/  @P2 SEL R0, R5, R0, !P3 ;  /* 0x0000000005002207 */ /* 0x000fe40005800000 */
[----:B------:R-:W1:Y:S02]  /*6770*/  @P5 SYNCS.PHASECHK.TRANS64.TRYWAIT P1, [UR48+0xd0], R2 ;  /* 0x0000d002ff0055a7 */ /* 0x000e640008021130 */
[----:B------:R-:W-:Y:S04]  /*6780*/  LOP3.LUT R0, R0, 0x1, RZ, 0xc0, !PT ;  /* 0x0000000100007812 */ /* 0x000fe800078ec0ff */
[----:B------:R-:W-:Y:S04]  /*6790*/  ISETP.NE.U32.AND P4, PT, R0, 0x1, PT ;  /* 0x000000010000780c */ /* 0x000fe80003f85070 */
[----:B------:R-:W-:Y:S01]  /*67a0*/  P2R R80, PR, RZ, 0x10 ;  /* 0x00000010ff507803 */ /* 0x000fe20000000000 */
[----:B------:R3:W4:Y:S01]  /*67b0*/  SYNCS.PHASECHK.TRANS64.TRYWAIT P0, [R74+URZ+0x140], R3 ;  /* 0x000140034a0075a7 */ /* 0x00072200080011ff */
[----:B-1----:R-:W-:Y:S01]  /*67c0*/  @P5 SEL R39, RZ, 0x1, !P1 ;  /* 0x00000001ff275807 */ /* 0x002fe20004800000 */
[----:B---3--:R-:W-:Y:S06]  /*67d0*/  @!P5 BRA `(.L_x_119) ;  /* 0x000000000058d947 */ /* 0x008fec0003800000 */
[C---:B------:R-:W-:Y:S01]  /*67e0*/  VIADD R0, R82.reuse, 0x200 ;  /* 0x0000020052007836 */ /* 0x040fe20000000000 */
[----:B------:R-:W-:Y:S01]  /*67f0*/  LOP3.LUT P5, RZ, R65, 0x40, RZ, 0xc0, !PT ;  /* 0x0000004041ff7812 */ /* 0x000fe200078ac0ff */
[----:B------:R-:W-:Y:S01]  /*6800*/  BSSY B0, `(.L_x_120) ;  /* 0x000000e000007945 */ /* 0x000fe20003800000 */
[----:B------:R-:W-:Y:S01]  /*6810*/  ISETP.NE.AND P2, PT, R39, RZ, PT ;  /* 0x000000ff2700720c */ /* 0x000fe20003f45270 */
[----:B------:R-:W-:Y:S01]  /*6820*/  @P4 VIADD R2, R82, 0x210 ;  /* 0x0000021052024836 */ /* 0x000fe20000000000 */
[----:B------:R-:W-:Y:S01]  /*6830*/  PLOP3.LUT P1, PT, PT, PT, PT, 0x8, 0x80 ;  /* 0x000000000080781c */ /* 0x000fe20003f2e170 */
[----:B------:R-:W-:Y:S01]  /*6840*/  IMAD.MOV.U32 R51, RZ, RZ, RZ ;  /* 0x000000ffff337224 */ /* 0x000fe200078e00ff */
[----:B------:R-:W-:Y:S02]  /*6850*/  @P4 PLOP3.LUT P1, PT, P5, PT, PT, 0x80, 0x8 ;  /* 0x000000000008481c */ /* 0x000fe40002f2f070 */
[----:B------:R-:W-:Y:S02]  /*6860*/  CS2R R48, SRZ ;  /* 0x0000000000307805 */ /* 0x000fe4000001ff00 */
[----:B------:R-:W-:Y:S02]  /*6870*/  CS2R R42, SRZ ;  /* 0x00000000002a7805 */ /* 0x000fe4000001ff00 */
[----:B------:R-:W-:Y:S07]  /*6880*/  CS2R R40, SRZ ;  /* 0x0000000000287805 */ /* 0x000fee000001ff00 */
[----:B------:R-:W-:Y:S01]  /*6890*/  @P1 VIADD R2, R0, 0xfffffff0 ;  /* 0xfffffff000021836 */ /* 0x000fe20000000000 */
[----:B------:R-:W-:Y:S06]  /*68a0*/  @P2 BRA `(.L_x_121) ;  /* 0x00000000000c2947 */ /* 0x000fec0003800000 */
[----:B------:R-:W-:Y:S04]  /*68b0*/  SHF.L.U32 R5, R71, 0x1f, RZ ;  /* 0x0000001f47057819 */ /* 0x000fe800000006ff */
[----:B------:R-:W1:Y:S02]  /*68c0*/  SYNCS.PHASECHK.TRANS64.TRYWAIT P1, [UR48+0xd0], R5 ;  /* 0x0000d005ff0075a7 */ /* 0x000e640008021130 */
[----:B-1----:R-:W-:Y:S05]  /*68d0*/  @!P1 BRA `(.L_x_122) ;  /* 0x00000034000c9947 */ /* 0x002fea0003800000 */
.L_x_121:
[----:B------:R-:W-:Y:S05]  /*68e0*/  BSYNC B0 ;  /* 0x0000000000007941 */ /* 0x000fea0003800000 */
.L_x_120:
[----:B------:R-:W-:Y:S01]  /*68f0*/  ISETP.NE.AND P1, PT, R80, RZ, PT ;  /* 0x000000ff5000720c */ /* 0x000fe20003f25270 */
[----:B------:R-:W-:Y:S11]  /*6900*/  HFMA2 R38, -RZ, RZ, 0, 5.9604644775390625e-08 ;  /* 0x00000001ff267431 */ /* 0x000ff600000001ff */
[----:B------:R-:W-:Y:S01]  /*6910*/  @!UPT UIADD3 URZ, UPT, UPT, URZ, URZ, URZ ;  /* 0x000000fffffff290 */ /* 0x000fe2000fffe0ff */
[----:B------:R3:W1:Y:S04]  /*6920*/  @P1 LDS.128 R48, [R2] ;  /* 0x0000000002301984 */ /* 0x0006680000000c00 */
[----:B------:R3:W1:Y:S02]  /*6930*/  @P1 LDS.128 R40, [R77+UR48+0x200] ;  /* 0x000200304d281984 */ /* 0x0006640008000c00 */
.L_x_119:
[----:B------:R-:W-:Y:S05]  /*6940*/  BSYNC B1 ;  /* 0x0000000000017941 */ /* 0x000fea0003800000 */
.L_x_118:
[----:B-1----:R-:W-:Y:S04]  /*6950*/  SHF.R.U32.HI R5, RZ, 0x15, R34 ;  /* 0x00000015ff057819 */ /* 0x002fe80000011622 */
[----:B------:R-:W-:Y:S01]  /*6960*/  LOP3.LUT P1, RZ, R5, 0x3, R66, 0x48, !PT ;  /* 0x0000000305ff7812 */ /* 0x000fe20007824842 */
[----:B------:R-:W-:Y:S01]  /*6970*/  @!UPT UIADD3 URZ, UPT, UPT, URZ, URZ, URZ ;  /* 0x000000fffffff290 */ /* 0x000fe2000fffe0ff */
[----:B----4-:R-:W-:Y:S11]  /*6980*/  @P0 BRA `(.L_x_123) ;  /* 0x0000000000080947 */ /* 0x010ff60003800000 */
[----:B------:R-:W1:Y:S02]  /*6990*/  SYNCS.PHASECHK.TRANS64.TRYWAIT P0, [R74+URZ+0x140], R3 ;  /* 0x000140034a0075a7 */ /* 0x000e6400080011ff */
[----:B-1----:R-:W-:Y:S05]  /*69a0*/  @!P0 BRA `(.L_x_124) ;  /* 0x0000003000f08947 */ /* 0x002fea0003800000 */
.L_x_123:
[----:B------:R-:W-:Y:S05]  /*69b0*/  @!P1 BRA `(.L_x_125) ;  /* 0x0000000000409947 */ /* 0x000fea0003800000 */
[----:B------:R-:W4:Y:S01]  /*69c0*/  LDCU.64 UR8, c[0x4][0x70] ;  /* 0x01000e00ff0877ac */ /* 0x000f220008000a00 */
[----:B-1----:R-:W-:Y:S01]  /*69d0*/  MOV R3, 0x0 ;  /* 0x0000000000037802 */ /* 0x002fe20000000f00 */
[----:B------:R-:W-:Y:S02]  /*69e0*/  HFMA2 R12, -RZ, RZ, 0, 5.9604644775390625e-08 ;  /* 0x00000001ff0c7431 */ /* 0x000fe400000001ff */
[----:B------:R-:W-:Y:S02]  /*69f0*/  IMAD.MOV.U32 R8, RZ, RZ, 0x192 ;  /* 0x00000192ff087424 */ /* 0x000fe400078e00ff */
[----:B------:R-:W-:Y:S01]  /*6a00*/  IMAD.MOV.U32 R13, RZ, RZ, RZ ;  /* 0x000000ffff0d7224 */ /* 0x000fe200078e00ff */
[----:B------:R-:W1:Y:S01]  /*6a10*/  LDCU.64 UR6, c[0x4][0x78] ;  /* 0x01000f00ff0677ac */ /* 0x000e620008000a00 */
[----:B---3--:R-:W3:Y:S01]  /*6a20*/  LDC.64 R2, c[0x4][R3] ;  /* 0x0100000003027b82 */ /* 0x008ee20000000a00 */
[----:B------:R-:W5:Y:S01]  /*6a30*/  LDCU.64 UR4, c[0x4][0x10] ;  /* 0x01000200ff0477ac */ /* 0x000f620008000a00 */
[----:B----4-:R-:W-:Y:S01]  /*6a40*/  MOV R5, UR9 ;  /* 0x0000000900057c02 */ /* 0x010fe20008000f00 */
[----:B------:R-:W-:Y:S01]  /*6a50*/  IMAD.U32 R4, RZ, RZ, UR8 ;  /* 0x00000008ff047e24 */ /* 0x000fe2000f8e00ff */
[----:B-1----:R-:W-:Y:S01]  /*6a60*/  MOV R7, UR7 ;  /* 0x0000000700077c02 */ /* 0x002fe20008000f00 */
[----:B------:R-:W-:Y:S01]  /*6a70*/  IMAD.U32 R6, RZ, RZ, UR6 ;  /* 0x00000006ff067e24 */ /* 0x000fe2000f8e00ff */
[----:B-----5:R-:W-:Y:S01]  /*6a80*/  MOV R11, UR5 ;  /* 0x00000005000b7c02 */ /* 0x020fe20008000f00 */
[----:B------:R-:W-:Y:S02]  /*6a90*/  IMAD.U32 R10, RZ, RZ, UR4 ;  /* 0x00000004ff0a7e24 */ /* 0x000fe4000f8e00ff */
[----:B------:R-:W-:Y:S07]  /*6aa0*/  LEPC R20, `(.L_x_125) ;  /* 0x000000001014794e */ /* 0x000fee0000000000 */
[----:B--23--:R-:W-:Y:S05]  /*6ab0*/  CALL.ABS.NOINC R2 ;  /* 0x0000000002007343 */ /* 0x00cfea0003c00000 */
.L_x_125:
[----:B------:R-:W-:Y:S05]  /*6ac0*/  WARPSYNC.ALL ;  /* 0x0000000000007948 */ /* 0x000fea0003800000 */
[----:B------:R-:W-:Y:S01]  /*6ad0*/  R2UR UR4, R34 ;  /* 0x00000000220472ca */ /* 0x000fe200000e0000 */
[--C-:B------:R-:W-:Y:S01]  /*6ae0*/  HADD2.F32 R20, -RZ, R40.reuse.H0_H0 ;  /* 0x20000028ff147230 */ /* 0x100fe20000004100 */
[----:B------:R-:W-:Y:S01]  /*6af0*/  MOV R81, 0x10 ;  /* 0x0000001000517802 */ /* 0x000fe20000000f00 */
[----:B------:R-:W-:Y:S01]  /*6b00*/  HADD2.F32 R21, -RZ, R40.H1_H1 ;  /* 0x30000028ff157230 */ /* 0x000fe20000004100 */
[----:B------:R-:W-:Y:S01]  /*6b10*/  LOP3.LUT P6, RZ, R65, 0x40, RZ, 0xc0, !PT ;  /* 0x0000004041ff7812 */ /* 0x000fe200078cc0ff */
[----:B------:R-:W-:Y:S01]  /*6b20*/  HADD2.F32 R36, -RZ, R41.H1_H1 ;  /* 0x30000029ff247230 */ /* 0x000fe20000004100 */
[----:B------:R-:W-:Y:S01]  /*6b30*/  ISETP.NE.AND P0, PT, R72, RZ, PT ;  /* 0x000000ff4800720c */ /* 0x000fe20003f05270 */
[----:B------:R-:W-:Y:S01]  /*6b40*/  HADD2.F32 R37, -RZ, R43.H0_H0 ;  /* 0x2000002bff257230 */ /* 0x000fe20000004100 */
[----:B------:R-:W-:Y:S01]  /*6b50*/  SEL R81, R81, 0xfffffff0, !P6 ;  /* 0xfffffff051517807 */ /* 0x000fe20007000000 */
[----:B------:R-:W-:Y:S03]  /*6b60*/  BSSY.RECONVERGENT B0, `(.L_x_126) ;  /* 0x000004f000007945 */ /* 0x000fe60003800200 */
[----:B------:R-:W-:Y:S01]  /*6b70*/  IADD3 R79, PT, PT, R82, R81, RZ ;  /* 0x00000051524f7210 */ /* 0x000fe20007ffe0ff */
[----:B------:R-:W2:Y:S02]  /*6b80*/  LDTM.x16 R4, tmem[UR4] ;  /* 0x00000004000479ee */ /* 0x000ea40008240000 */
[C---:B--2---:R-:W-:Y:S01]  /*6b90*/  FMUL R0, R32.reuse, R4 ;  /* 0x0000000420007220 */ /* 0x044fe20000400000 */
[C---:B---3--:R-:W-:Y:S01]  /*6ba0*/  FMUL R2, R32.reuse, R5 ;  /* 0x0000000520027220 */ /* 0x048fe20000400000 */
[C---:B-1----:R-:W-:Y:S01]  /*6bb0*/  FMUL R3, R32.reuse, R6 ;  /* 0x0000000620037220 */ /* 0x042fe20000400000 */
[C---:B------:R-:W-:Y:S01]  /*6bc0*/  FMUL R7, R32.reuse, R7 ;  /* 0x0000000720077220 */ /* 0x040fe20000400000 */
[C---:B------:R-:W-:Y:S01]  /*6bd0*/  FFMA R0, R35.reuse, R20, R0 ;  /* 0x0000001423007223 */ /* 0x040fe20000000000 */
[----:B------:R-:W-:Y:S02]  /*6be0*/  HADD2.F32 R20, -RZ, R41.H0_H0 ;  /* 0x20000029ff147230 */ /* 0x000fe40000004100 */
[C---:B------:R-:W-:Y:S01]  /*6bf0*/  FFMA R2, R35.reuse, R21, R2 ;  /* 0x0000001523027223 */ /* 0x040fe20000000002 */
[--C-:B------:R-:W-:Y:S02]  /*6c00*/  HADD2.F32 R21, -RZ, R42.reuse.H0_H0 ;  /* 0x2000002aff157230 */ /* 0x100fe40000004100 */
[C---:B------:R-:W-:Y:S01]  /*6c10*/  FMUL R4, R32.reuse, R8 ;  /* 0x0000000820047220 */ /* 0x040fe20000400000 */
[C---:B------:R-:W-:Y:S01]  /*6c20*/  FMUL R5, R32.reuse, R9 ;  /* 0x0000000920057220 */ /* 0x040fe20000400000 */
[C---:B------:R-:W-:Y:S01]  /*6c30*/  FFMA R3, R35.reuse, R20, R3 ;  /* 0x0000001423037223 */ /* 0x040fe20000000003 */
[----:B------:R-:W-:Y:S02]  /*6c40*/  HADD2.F32 R20, -RZ, R42.H1_H1 ;  /* 0x3000002aff147230 */ /* 0x000fe40000004100 */
[C---:B------:R-:W-:Y:S01]  /*6c50*/  FFMA R7, R35.reuse, R36, R7 ;  /* 0x0000002423077223 */ /* 0x040fe20000000007 */
[C---:B------:R-:W-:Y:S01]  /*6c60*/  FMUL R6, R32.reuse, R10 ;  /* 0x0000000a20067220 */ /* 0x040fe20000400000 */
[----:B------:R-:W-:Y:S02]  /*6c70*/  HADD2.F32 R36, -RZ, R43.H1_H1 ;  /* 0x3000002bff247230 */ /* 0x000fe40000004100 */
[C---:B------:R-:W-:Y:S01]  /*6c80*/  FMUL R11, R32.reuse, R11 ;  /* 0x0000000b200b7220 */ /* 0x040fe20000400000 */
[C---:B------:R-:W-:Y:S01]  /*6c90*/  FFMA R4, R35.reuse, R21, R4 ;  /* 0x0000001523047223 */ /* 0x040fe20000000004 */
[C---:B------:R-:W-:Y:S01]  /*6ca0*/  FFMA R5, R35.reuse, R20, R5 ;  /* 0x0000001423057223 */ /* 0x040fe20000000005 */
[C---:B------:R-:W-:Y:S01]  /*6cb0*/  FFMA R6, R35.reuse, R37, R6 ;  /* 0x0000002523067223 */ /* 0x040fe20000000006 */
[--C-:B------:R-:W-:Y:S02]  /*6cc0*/  HADD2.F32 R20, -RZ, R48.reuse.H0_H0 ;  /* 0x20000030ff147230 */ /* 0x100fe40000004100 */
[C---:B------:R-:W-:Y:S01]  /*6cd0*/  FFMA R11, R35.reuse, R36, R11 ;  /* 0x00000024230b7223 */ /* 0x040fe2000000000b */
[C---:B------:R-:W-:Y:S01]  /*6ce0*/  FMUL R8, R32.reuse, R12 ;  /* 0x0000000c20087220 */ /* 0x040fe20000400000 */
[----:B------:R-:W-:Y:S02]  /*6cf0*/  HADD2.F32 R36, -RZ, R48.H1_H1 ;  /* 0x30000030ff247230 */ /* 0x000fe40000004100 */
[C---:B------:R-:W-:Y:S01]  /*6d00*/  FMUL R9, R32.reuse, R13 ;  /* 0x0000000d20097220 */ /* 0x040fe20000400000 */
[--C-:B------:R-:W-:Y:S02]  /*6d10*/  HADD2.F32 R21, -RZ, R49.reuse.H0_H0 ;  /* 0x20000031ff157230 */ /* 0x100fe40000004100 */
[C---:B------:R-:W-:Y:S01]  /*6d20*/  FMUL R10, R32.reuse, R14 ;  /* 0x0000000e200a7220 */ /* 0x040fe20000400000 */
[C---:B------:R-:W-:Y:S01]  /*6d30*/  FFMA R8, R35.reuse, R20, R8 ;  /* 0x0000001423087223 */ /* 0x040fe20000000008 */
[----:B------:R-:W-:Y:S02]  /*6d40*/  HADD2.F32 R20, -RZ, R49.H1_H1 ;  /* 0x30000031ff147230 */ /* 0x000fe40000004100 */
[C---:B------:R-:W-:Y:S01]  /*6d50*/  FFMA R9, R35.reuse, R36, R9 ;  /* 0x0000002423097223 */ /* 0x040fe20000000009 */
[C---:B------:R-:W-:Y:S01]  /*6d60*/  FMUL R15, R32.reuse, R15 ;  /* 0x0000000f200f7220 */ /* 0x040fe20000400000 */
[C---:B------:R-:W-:Y:S01]  /*6d70*/  FFMA R10, R35.reuse, R21, R10 ;  /* 0x00000015230a7223 */ /* 0x040fe2000000000a */
[--C-:B------:R-:W-:Y:S02]  /*6d80*/  HADD2.F32 R21, -RZ, R50.reuse.H0_H0 ;  /* 0x20000032ff157230 */ /* 0x100fe40000004100 */
[C---:B------:R-:W-:Y:S01]  /*6d90*/  FMUL R12, R32.reuse, R16 ;  /* 0x00000010200c7220 */ /* 0x040fe20000400000 */
[----:B------:R-:W-:Y:S02]  /*6da0*/  HADD2.F32 R36, -RZ, R50.H1_H1 ;  /* 0x30000032ff247230 */ /* 0x000fe40000004100 */
[C---:B------:R-:W-:Y:S01]  /*6db0*/  FFMA R15, R35.reuse, R20, R15 ;  /* 0x00000014230f7223 */ /* 0x040fe2000000000f */
[C---:B------:R-:W-:Y:S01]  /*6dc0*/  FMUL R13, R32.reuse, R17 ;  /* 0x00000011200d7220 */ /* 0x040fe20000400000 */
[--C-:B------:R-:W-:Y:S02]  /*6dd0*/  HADD2.F32 R37, -RZ, R51.reuse.H0_H0 ;  /* 0x20000033ff257230 */ /* 0x100fe40000004100 */
[C---:B------:R-:W-:Y:S01]  /*6de0*/  FMUL R14, R32.reuse, R18 ;  /* 0x00000012200e7220 */ /* 0x040fe20000400000 */
[----:B------:R-:W-:Y:S02]  /*6df0*/  HADD2.F32 R20, -RZ, R51.H1_H1 ;  /* 0x30000033ff147230 */ /* 0x000fe40000004100 */
[----:B------:R-:W-:Y:S01]  /*6e00*/  FMUL R19, R32, R19 ;  /* 0x0000001320137220 */ /* 0x000fe20000400000 */
[----:B------:R-:W-:Y:S01]  /*6e10*/  F2FP.F16.F32.PACK_AB R44, R2, R0 ;  /* 0x00000000022c723e */ /* 0x000fe200000000ff */
[----:B------:R-:W-:Y:S01]  /*6e20*/  FFMA R12, R35, R21, R12 ;  /* 0x00000015230c7223 */ /* 0x000fe2000000000c */
[----:B------:R-:W-:Y:S01]  /*6e30*/  F2FP.F16.F32.PACK_AB R45, R7, R3 ;  /* 0x00000003072d723e */ /* 0x000fe200000000ff */
[----:B------:R-:W-:Y:S01]  /*6e40*/  FFMA R13, R35, R36, R13 ;  /* 0x00000024230d7223 */ /* 0x000fe2000000000d */
[----:B------:R-:W-:Y:S01]  /*6e50*/  F2FP.F16.F32.PACK_AB R46, R5, R4 ;  /* 0x00000004052e723e */ /* 0x000fe200000000ff */
[----:B------:R-:W-:Y:S01]  /*6e60*/  FFMA R14, R35, R37, R14 ;  /* 0x00000025230e7223 */ /* 0x000fe2000000000e */
[----:B------:R-:W-:Y:S01]  /*6e70*/  F2FP.F16.F32.PACK_AB R47, R11, R6 ;  /* 0x000000060b2f723e */ /* 0x000fe200000000ff */
[----:B------:R-:W-:Y:S01]  /*6e80*/  FFMA R19, R35, R20, R19 ;  /* 0x0000001423137223 */ /* 0x000fe20000000013 */
[----:B------:R-:W-:Y:S02]  /*6e90*/  F2FP.F16.F32.PACK_AB R84, R9, R8 ;  /* 0x000000080954723e */ /* 0x000fe400000000ff */
[----:B------:R-:W-:Y:S01]  /*6ea0*/  F2FP.F16.F32.PACK_AB R85, R15, R10 ;  /* 0x0000000a0f55723e */ /* 0x000fe200000000ff */
[----:B------:R1:W-:Y:S01]  /*6eb0*/  STS.128 [R77+UR48+0x200], R44 ;  /* 0x0002002c4d007988 */ /* 0x0003e20008000c30 */
[----:B------:R-:W-:Y:S02]  /*6ec0*/  F2FP.F16.F32.PACK_AB R86, R13, R12 ;  /* 0x0000000c0d56723e */ /* 0x000fe400000000ff */
[----:B------:R-:W-:Y:S05]  /*6ed0*/  F2FP.F16.F32.PACK_AB R87, R19, R14 ;  /* 0x0000000e1357723e */ /* 0x000fea00000000ff */
[----:B------:R1:W-:Y:S01]  /*6ee0*/  STS.128 [R79+0x200], R84 ;  /* 0x000200544f007388 */ /* 0x0003e20000000c00 */
[----:B------:R-:W-:Y:S01]  /*6ef0*/  @!PT LDS RZ, [RZ] ;  /* 0x00000000fffff984 */ /* 0x000fe20000000800 */
[----:B------:R-:W-:Y:S01]  /*6f00*/  @!PT LDS RZ, [RZ] ;  /* 0x00000000fffff984 */ /* 0x000fe20000000800 */
[----:B------:R-:W-:Y:S01]  /*6f10*/  @!PT LDS RZ, [RZ] ;  /* 0x00000000fffff984 */ /* 0x000fe20000000800 */
[----:B------:R-:W-:Y:S01]  /*6f20*/  @!PT LDS RZ, [RZ] ;  /* 0x00000000fffff984 */ /* 0x000fe20000000800 */
[----:B------:R2:W-:Y:S07]  /*6f30*/  MEMBAR.ALL.CTA ;  /* 0x0000000000007992 */ /* 0x0005ee0000008000 */
[----:B--2---:R-:W2:Y:S02]  /*6f40*/  FENCE.VIEW.ASYNC.S ;  /* 0x00000000000073c6 */ /* 0x004ea40000000000 */
[----:B--2---:R-:W-:Y:S06]  /*6f50*/  BAR.SYNC.DEFER_BLOCKING 0x1, 0x80 ;  /* 0x0042000000007b1d */ /* 0x004fec0000010000 */
[----:B------:R-:W-:Y:S05]  /*6f60*/  @P0 BRA `(.L_x_127) ;  /* 0x0000000000380947 */ /* 0x000fea0003800000 */
[----:B------:R-:W-:Y:S02]  /*6f70*/  UIADD3 UR4, UPT, UPT, UR48, 0x200, URZ ;  /* 0x0000020030047890 */ /* 0x000fe4000fffe0ff */
[----:B------:R-:W-:Y:S01]  /*6f80*/  UIADD3 UR8, UP0, UPT, UR52, 0x680, URZ ;  /* 0x0000068034087890 */ /* 0x000fe2000ff1e0ff */
[----:B------:R-:W-:Y:S01]  /*6f90*/  UMOV UR43, UR36 ;  /* 0x00000024002b7c82 */ /* 0x000fe20008000000 */
[----:B------:R-:W-:Y:S02]  /*6fa0*/  UIADD3 UR5, UPT, UPT, UR41, 0x40, URZ ;  /* 0x0000004029057890 */ /* 0x000fe4000fffe0ff */
[----:B------:R-:W-:Y:S01]  /*6fb0*/  MOV R67, UR4 ;  /* 0x0000000400437c02 */ /* 0x000fe20008000f00 */
[----:B------:R-:W-:Y:S02]  /*6fc0*/  UIADD3.X UR9, UPT, UPT, URZ, UR53, URZ, UP0, !UPT ;  /* 0x00000035ff097290 */ /* 0x000fe400087fe4ff */
[----:B------:R-:W-:Y:S01]  /*6fd0*/  UIADD3 UR4, UPT, UPT, UR48, 0xa00, URZ ;  /* 0x00000a0030047890 */ /* 0x000fe2000fffe0ff */
[----:B------:R-:W-:Y:S01]  /*6fe0*/  R2UR UR40, R67 ;  /* 0x00000000432872ca */ /* 0x000fe200000e0000 */
[----:B------:R-:W-:Y:S01]  /*6ff0*/  UMOV UR6, UR42 ;  /* 0x0000002a00067c82 */ /* 0x000fe20008000000 */
[----:B------:R-:W-:Y:S11]  /*7000*/  UMOV UR7, UR36 ;  /* 0x0000002400077c82 */ /* 0x000ff60008000000 */
[----:B------:R2:W-:Y:S01]  /*7010*/  UTMASTG.3D [UR40], [UR8] ;  /* 0x00000028080073b5 */ /* 0x0005e20008010000 */
[----:B------:R2:W-:Y:S01]  /*7020*/  UTMASTG.3D [UR4], [UR8] ;  /* 0x00000004080073b5 */ /* 0x0005e20008010000 */
[----:B------:R0:W-:Y:S01]  /*7030*/  UTMACMDFLUSH ;  /* 0x00000000000079b7 */ /* 0x0001e20000000000 */
[----:B--2---:R-:W-:Y:S04]  /*7040*/  DEPBAR.LE SB0, 0x1 ;  /* 0x000080400000791a */ /* 0x004fe80000000000 */
.L_x_127:
[----:B------:R-:W-:Y:S05]  /*7050*/  BSYNC.RECONVERGENT B0 ;  /* 0x0000000000007941 */ /* 0x000fea0003800200 */
.L_x_126:
[----:B------:R-:W-:Y:S01]  /*7060*/  BAR.SYNC.DEFER_BLOCKING 0x1, 0x80 ;  /* 0x0042000000007b1d */ /* 0x000fe20000010000 */
[----:B------:R-:W-:Y:S01]  /*7070*/  ISETP.NE.AND P1, PT, R78, RZ, PT ;  /* 0x000000ff4e00720c */ /* 0x000fe20003f25270 */
[----:B------:R-:W-:Y:S01]  /*7080*/  UISETP.NE.AND UP0, UPT, UR49, URZ, UPT ;  /* 0x000000ff3100728c */ /* 0x000fe2000bf05270 */
[----:B------:R-:W-:Y:S11]  /*7090*/  LEA R3, R38, UR48, 0x3 ;  /* 0x0000003026037c11 */ /* 0x000ff6000f8e18ff */
[----:B------:R-:W-:Y:S01]  /*70a0*/  @P1 SHF.L.U32 R2, R71, 0x1f, RZ ;  /* 0x0000001f47021819 */ /* 0x000fe200000006ff */
[----:B------:R-:W-:Y:S06]  /*70b0*/  BRA.U !UP0, `(.L_x_128) ;  /* 0x0000000108247547 */ /* 0x000fec000b800000 */
[----:B------:R-:W-:Y:S01]  /*70c0*/  IMAD.U32 R5, RZ, RZ, UR51 ;  /* 0x00000033ff057e24 */ /* 0x000fe2000f8e00ff */
[----:B------:R-:W-:Y:S01]  /*70d0*/  MOV R0, UR37 ;  /* 0x0000002500007c02 */ /* 0x000fe20008000f00 */
[----:B------:R-:W-:Y:S03]  /*70e0*/  UIADD3 UR51, UPT, UPT, UR51, 0x1, URZ ;  /* 0x0000000133337890 */ /* 0x000fe6000fffe0ff */
[----:B------:R-:W-:Y:S01]  /*70f0*/  @P1 LEA R5, R5, UR48, 0x3 ;  /* 0x0000003005051c11 */ /* 0x000fe2000f8e18ff */
[----:B------:R-:W-:Y:S04]  /*7100*/  UISETP.NE.AND UP0, UPT, UR51, 0x4, UPT ;  /* 0x000000043300788c */ /* 0x000fe8000bf05270 */
[----:B------:R-:W-:Y:S01]  /*7110*/  @P1 VIADD R5, R5, 0xf0 ;  /* 0x000000f005051836 */ /* 0x000fe20000000000 */
[----:B------:R-:W-:Y:S04]  /*7120*/  USEL UR51, UR51, URZ, UP0 ;  /* 0x000000ff33337287 */ /* 0x000fe80008000000 */
[----:B------:R-:W-:Y:S04]  /*7130*/  @P1 PRMT R0, R0, 0x654, R5 ;  /* 0x0000065400001816 */ /* 0x000fe80000000005 */
[----:B------:R2:W-:Y:S04]  /*7140*/  @P1 SYNCS.ARRIVE.TRANS64.RED.A1T0 RZ, [R0+URZ], RZ ;  /* 0x000000ff00ff19a7 */ /* 0x0005e800081004ff */
.L_x_128:
[----:B------:R-:W3:Y:S01]  /*7150*/  @P1 SYNCS.PHASECHK.TRANS64.TRYWAIT P0, [R3+URZ+0xd0], R2 ;  /* 0x0000d002030015a7 */ /* 0x000ee200080011ff */
[----:B------:R-:W-:Y:S01]  /*7160*/  BSSY B1, `(.L_x_129) ;  /* 0x0000012000017945 */ /* 0x000fe20003800000 */
[----:B---3--:R-:W-:Y:S03]  /*7170*/  @P1 SEL R39, RZ, 0x1, !P0 ;  /* 0x00000001ff271807 */ /* 0x008fe60004000000 */
[----:B------:R-:W-:Y:S05]  /*7180*/  @!P1 BRA `(.L_x_130) ;  /* 0x00000000003c9947 */ /* 0x000fea0003800000 */
[----:B------:R-:W-:Y:S01]  /*7190*/  ISETP.NE.AND P1, PT, R80, RZ, PT ;  /* 0x000000ff5000720c */ /* 0x000fe20003f25270 */
[----:B------:R-:W-:Y:S01]  /*71a0*/  BSSY B0, `(.L_x_131) ;  /* 0x0000009000007945 */ /* 0x000fe20003800000 */
[----:B------:R-:W-:Y:S11]  /*71b0*/  ISETP.NE.AND P0, PT, R39, RZ, PT ;  /* 0x000000ff2700720c */ /* 0x000ff60003f05270 */
[----:B------:R-:W-:Y:S05]  /*71c0*/  @P1 IMAD R4, R38, 0x1000, R77 ;  /* 0x0000100026041824 */ /* 0x000fea00078e024d */
[----:B------:R-:W-:Y:S05]  /*71d0*/  @P1 IADD3 R2, PT, PT, R4, UR48, RZ ;  /* 0x0000003004021c10 */ /* 0x000fea000fffe0ff */
[----:B------:R-:W-:Y:S01]  /*71e0*/  @P1 IMAD.IADD R2, R81, 0x1, R2 ;  /* 0x0000000151021824 */ /* 0x000fe200078e0202 */
[----:B------:R-:W-:Y:S06]  /*71f0*/  @P0 BRA `(.L_x_132) ;  /* 0x00000000000c0947 */ /* 0x000fec0003800000 */
[----:B--2---:R-:W-:Y:S04]  /*7200*/  SHF.L.U32 R0, R71, 0x1f, RZ ;  /* 0x0000001f47007819 */ /* 0x004fe800000006ff */
[----:B------:R-:W2:Y:S02]  /*7210*/  SYNCS.PHASECHK.TRANS64.TRYWAIT P0, [R3+URZ+0xd0], R0 ;  /* 0x0000d000030075a7 */ /* 0x000ea400080011ff */
[----:B--2---:R-:W-:Y:S05]  /*7220*/  @!P0 BRA `(.L_x_133) ;  /* 0x0000002800e48947 */ /* 0x004fea0003800000 */
.L_x_132:
[----:B------:R-:W-:Y:S05]  /*7230*/  BSYNC B0 ;  /* 0x0000000000007941 */ /* 0x000fea0003800000 */
.L_x_131:
[----:B------:R-:W-:Y:S02]  /*7240*/  ISETP.NE.AND P0, PT, R80, RZ, PT ;  /* 0x000000ff5000720c */ /* 0x000fe40003f05270 */
[----:B------:R-:W-:Y:S11]  /*7250*/  IADD3 R38, PT, PT, R38, 0x1, RZ ;  /* 0x0000000126267810 */ /* 0x000ff60007ffe0ff */
[----:B------:R3:W4:Y:S04]  /*7260*/  @P0 LDS.128 R40, [R4+UR48+0x200] ;  /* 0x0002003004280984 */ /* 0x0007280008000c00 */
[----:B------:R3:W1:Y:S02]  /*7270*/  @P0 LDS.128 R48, [R2+0x200] ;  /* 0x0002000002300984 */ /* 0x0006640000000c00 */
.L_x_130:
[----:B------:R-:W-:Y:S05]  /*7280*/  BSYNC B1 ;  /* 0x0000000000017941 */ /* 0x000fea0003800000 */
.L_x_129:
[----:B--2---:R-:W-:Y:S05]  /*7290*/  VIADD R3, R34, 0x10 ;  /* 0x0000001022037836 */ /* 0x004fea0000000000 */
[----:B------:R-:W-:Y:S04]  /*72a0*/  SHF.R.U32.HI R3, RZ, 0x15, R3 ;  /* 0x00000015ff037819 */ /* 0x000fe80000011603 */
[----:B------:R-:W-:Y:S11]  /*72b0*/  LOP3.LUT P0, RZ, R3, 0x3, R66, 0x48, !PT ;  /* 0x0000000303ff7812 */ /* 0x000ff60007804842 */
[----:B------:R-:W-:Y:S02]  /*72c0*/  @!UPT UIADD3 URZ, UPT, UPT, URZ, URZ, URZ ;  /* 0x000000fffffff290 */ /* 0x000fe4000fffe0ff */
[----:B------:R-:W-:Y:S05]  /*72d0*/  @!P0 BRA `(.L_x_134) ;  /* 0x0000000000408947 */ /* 0x000fea0003800000 */
[----:B------:R-:W2:Y:S01]  /*72e0*/  LDCU.64 UR8, c[0x4][0x70] ;  /* 0x01000e00ff0877ac */ /* 0x000ea20008000a00 */
[----:B------:R-:W-:Y:S01]  /*72f0*/  MOV R3, 0x0 ;  /* 0x0000000000037802 */ /* 0x000fe20000000f00 */
[----:B------:R-:W-:Y:S02]  /*7300*/  HFMA2 R12, -RZ, RZ, 0, 5.9604644775390625e-08 ;  /* 0x00000001ff0c7431 */ /* 0x000fe400000001ff */
[----:B------:R-:W-:Y:S02]  /*7310*/  IMAD.MOV.U32 R8, RZ, RZ, 0x192 ;  /* 0x00000192ff087424 */ /* 0x000fe400078e00ff */
[----:B------:R-:W-:Y:S01]  /*7320*/  IMAD.MOV.U32 R13, RZ, RZ, RZ ;  /* 0x000000ffff0d7224 */ /* 0x000fe200078e00ff */
[----:B------:R-:W5:Y:S01]  /*7330*/  LDCU.64 UR6, c[0x4][0x78] ;  /* 0x01000f00ff0677ac */ /* 0x000f620008000a00 */
[----:B---3--:R-:W3:Y:S01]  /*7340*/  LDC.64 R2, c[0x4][R3] ;  /* 0x0100000003027b82 */ /* 0x008ee20000000a00 */
[----:B------:R-:W4:Y:S01]  /*7350*/  LDCU.64 UR4, c[0x4][0x10] ;  /* 0x01000200ff0477ac */ /* 0x000f220008000a00 */
[----:B--2---:R-:W-:Y:S01]  /*7360*/  MOV R5, UR9 ;  /* 0x0000000900057c02 */ /* 0x004fe20008000f00 */
[----:B------:R-:W-:Y:S01]  /*7370*/  IMAD.U32 R4, RZ, RZ, UR8 ;  /* 0x00000008ff047e24 */ /* 0x000fe2000f8e00ff */
[----:B-----5:R-:W-:Y:S01]  /*7380*/  MOV R7, UR7 ;  /* 0x0000000700077c02 */ /* 0x020fe20008000f00 */
[----:B------:R-:W-:Y:S01]  /*7390*/  IMAD.U32 R6, RZ, RZ, UR6 ;  /* 0x00000006ff067e24 */ /* 0x000fe2000f8e00ff */
[----:B----4-:R-:W-:Y:S01]  /*73a0*/  MOV R11, UR5 ;  /* 0x00000005000b7c02 */ /* 0x010fe20008000f00 */
[----:B------:R-:W-:Y:S02]  /*73b0*/  IMAD.U32 R10, RZ, RZ, UR4 ;  /* 0x00000004ff0a7e24 */ /* 0x000fe4000f8e00ff */
[----:B------:R-:W-:Y:S07]  /*73c0*/  LEPC R20, `(.L_x_134) ;  /* 0x000000001014794e */ /* 0x000fee0000000000 */
[----:B-1-3--:R-:W-:Y:S05]  /*73d0*/  CALL.ABS.NOINC R2 ;  /* 0x0000000002007343 */ /* 0x00afea0003c00000 */
.L_x_134:
[----:B------:R-:W-:Y:S01]  /*73e0*/  ISETP.NE.AND P6, PT, R78, RZ, PT ;  /* 0x000000ff4e00720c */ /* 0x000fe20003fc5270 */
[----:B------:R-:W-:Y:S05]  /*73f0*/  WARPSYNC.ALL ;  /* 0x0000000000007948 */ /* 0x000fea0003800000 */
[----:B------:R-:W-:Y:S01]  /*7400*/  R2UR UR4, R34 ;  /* 0x00000000220472ca */ /* 0x000fe200000e0000 */
[--C-:B----4-:R-:W-:Y:S01]  /*7410*/  HADD2.F32 R20, -RZ, R40.reuse.H0_H0 ;  /* 0x20000028ff147230 */ /* 0x110fe20000004100 */
[----:B------:R-:W-:Y:S01]  /*7420*/  ISETP.NE.AND P0, PT, R72, RZ, PT ;  /* 0x000000ff4800720c */ /* 0x000fe20003f05270 */
[----:B------:R-:W-:Y:S01]  /*7430*/  HADD2.F32 R21, -RZ, R40.H1_H1 ;  /* 0x30000028ff157230 */ /* 0x000fe20000004100 */
[----:B------:R-:W-:Y:S01]  /*7440*/  MOV R82, UR51 ;  /* 0x0000003300527c02 */ /* 0x000fe20008000f00 */
[--C-:B------:R-:W-:Y:S01]  /*7450*/  HADD2.F32 R36, -RZ, R41.reuse.H1_H1 ;  /* 0x30000029ff247230 */ /* 0x100fe20000004100 */
[----:B------:R-:W-:Y:S01]  /*7460*/  MOV R83, UR37 ;  /* 0x0000002500537c02 */ /* 0x000fe20008000f00 */
[----:B-1----:R-:W-:Y:S01]  /*7470*/  HADD2.F32 R37, -RZ, R48.H0_H0 ;  /* 0x20000030ff257230 */ /* 0x002fe20000004100 */
[----:B------:R-:W-:Y:S01]  /*7480*/  @P6 LEA R82, R82, UR48, 0x3 ;  /* 0x0000003052526c11 */ /* 0x000fe2000f8e18ff */
[----:B------:R-:W-:Y:S01]  /*7490*/  BSSY.RECONVERGENT B0, `(.L_x_135) ;  /* 0x0000052000007945 */ /* 0x000fe20003800200 */
[----:B------:R-:W-:Y:S02]  /*74a0*/  @P6 SHF.L.U32 R88, R71, 0x1f, RZ ;  /* 0x0000001f47586819 */ /* 0x000fe400000006ff */
[----:B------:R-:W-:Y:S01]  /*74b0*/  @P6 IADD3 R82, PT, PT, R82, 0xf0, RZ ;  /* 0x000000f052526810 */ /* 0x000fe20007ffe0ff */
[----:B---3--:R-:W1:Y:S03]  /*74c0*/  LDTM.x16 R4, tmem[UR4+0x10] ;  /* 0x00001004000479ee */ /* 0x008e660008240000 */
[----:B------:R-:W-:Y:S02]  /*74d0*/  @P6 PRMT R82, R83, 0x654, R82 ;  /* 0x0000065453526816 */ /* 0x000fe40000000052 */
[----:B------:R-:W-:Y:S01]  /*74e0*/  LEA R83, R38, UR48, 0x3 ;  /* 0x0000003026537c11 */ /* 0x000fe2000f8e18ff */
[C---:B-1----:R-:W-:Y:S01]  /*74f0*/  FMUL R0, R32.reuse, R4 ;  /* 0x0000000420007220 */ /* 0x042fe20000400000 */
[C---:B------:R-:W-:Y:S01]  /*7500*/  FMUL R2, R32.reuse, R5 ;  /* 0x0000000520027220 */ /* 0x040fe20000400000 */
[C---:B------:R-:W-:Y:S01]  /*7510*/  FMUL R3, R32.reuse, R6 ;  /* 0x0000000620037220 */ /* 0x040fe20000400000 */
[C---:B------:R-:W-:Y:S01]  /*7520*/  FMUL R7, R32.reuse, R7 ;  /* 0x0000000720077220 */ /* 0x040fe20000400000 */
[C---:B------:R-:W-:Y:S01]  /*7530*/  FFMA R0, R35.reuse, R20, R0 ;  /* 0x0000001423007223 */ /* 0x040fe20000000000 */
[----:B------:R-:W-:Y:S02]  /*7540*/  HADD2.F32 R20, -RZ, R41.H0_H0 ;  /* 0x20000029ff147230 */ /* 0x000fe40000004100 */
[C---:B------:R-:W-:Y:S01]  /*7550*/  FFMA R2, R35.reuse, R21, R2 ;  /* 0x0000001523027223 */ /* 0x040fe20000000002 */
[C---:B------:R-:W-:Y:S01]  /*7560*/  FMUL R4, R32.reuse, R8 ;  /* 0x0000000820047220 */ /* 0x040fe20000400000 */
[C---:B------:R-:W-:Y:S01]  /*7570*/  FMUL R5, R32.reuse, R9 ;  /* 0x0000000920057220 */ /* 0x040fe20000400000 */
[--C-:B------:R-:W-:Y:S02]  /*7580*/  HADD2.F32 R21, -RZ, R43.reuse.H0_H0 ;  /* 0x2000002bff157230 */ /* 0x100fe40000004100 */
[C---:B------:R-:W-:Y:S01]  /*7590*/  FFMA R3, R35.reuse, R20, R3 ;  /* 0x0000001423037223 */ /* 0x040fe20000000003 */
[--C-:B------:R-:W-:Y:S02]  /*75a0*/  HADD2.F32 R20, -RZ, R42.reuse.H0_H0 ;  /* 0x2000002aff147230 */ /* 0x100fe40000004100 */
[C---:B------:R-:W-:Y:S01]  /*75b0*/  FFMA R7, R35.reuse, R36, R7 ;  /* 0x0000002423077223 */ /* 0x040fe20000000007 */
[C---:B------:R-:W-:Y:S01]  /*75c0*/  FMUL R6, R32.reuse, R10 ;  /* 0x0000000a20067220 */ /* 0x040fe20000400000 */
[----:B------:R-:W-:Y:S02]  /*75d0*/  HADD2.F32 R36, -RZ, R43.H1_H1 ;  /* 0x3000002bff247230 */ /* 0x000fe40000004100 */
[C---:B------:R-:W-:Y:S01]  /*75e0*/  FMUL R11, R32.reuse, R11 ;  /* 0x0000000b200b7220 */ /* 0x040fe20000400000 */
[C---:B------:R-:W-:Y:S01]  /*75f0*/  FFMA R4, R35.reuse, R20, R4 ;  /* 0x0000001423047223 */ /* 0x040fe20000000004 */
[----:B------:R-:W-:Y:S02]  /*7600*/  HADD2.F32 R20, -RZ, R42.H1_H1 ;  /* 0x3000002aff147230 */ /* 0x000fe40000004100 */
[C---:B------:R-:W-:Y:S01]  /*7610*/  FMUL R8, R32.reuse, R12 ;  /* 0x0000000c20087220 */ /* 0x040fe20000400000 */
[C---:B------:R-:W-:Y:S01]  /*7620*/  FMUL R9, R32.reuse, R13 ;  /* 0x0000000d20097220 */ /* 0x040fe20000400000 */
[C---:B------:R-:W-:Y:S01]  /*7630*/  FMUL R10, R32.reuse, R14 ;  /* 0x0000000e200a7220 */ /* 0x040fe20000400000 */
[C---:B------:R-:W-:Y:S01]  /*7640*/  FMUL R15, R32.reuse, R15 ;  /* 0x0000000f200f7220 */ /* 0x040fe20000400000 */
[C---:B------:R-:W-:Y:S01]  /*7650*/  FFMA R5, R35.reuse, R20, R5 ;  /* 0x0000001423057223 */ /* 0x040fe20000000005 */
[----:B------:R-:W-:Y:S02]  /*7660*/  HADD2.F32 R20, -RZ, R48.H1_H1 ;  /* 0x30000030ff147230 */ /* 0x000fe40000004100 */
[C---:B------:R-:W-:Y:S01]  /*7670*/  FFMA R6, R35.reuse, R21, R6 ;  /* 0x0000001523067223 */ /* 0x040fe20000000006 */
[C---:B------:R-:W-:Y:S01]  /*7680*/  FFMA R11, R35.reuse, R36, R11 ;  /* 0x00000024230b7223 */ /* 0x040fe2000000000b */
[C---:B------:R-:W-:Y:S01]  /*7690*/  FFMA R8, R35.reuse, R37, R8 ;  /* 0x0000002523087223 */ /* 0x040fe20000000008 */
[--C-:B------:R-:W-:Y:S02]  /*76a0*/  HADD2.F32 R21, -RZ, R49.reuse.H0_H0 ;  /* 0x20000031ff157230 */ /* 0x100fe40000004100 */
[C---:B------:R-:W-:Y:S01]  /*76b0*/  FFMA R9, R35.reuse, R20, R9 ;  /* 0x0000001423097223 */ /* 0x040fe20000000009 */
[----:B------:R-:W-:Y:S02]  /*76c0*/  HADD2.F32 R20, -RZ, R49.H1_H1 ;  /* 0x30000031ff147230 */ /* 0x000fe40000004100 */
[C---:B------:R-:W-:Y:S01]  /*76d0*/  FMUL R12, R32.reuse, R16 ;  /* 0x00000010200c7220 */ /* 0x040fe20000400000 */
[C---:B------:R-:W-:Y:S01]  /*76e0*/  FMUL R13, R32.reuse, R17 ;  /* 0x00000011200d7220 */ /* 0x040fe20000400000 */
[C---:B------:R-:W-:Y:S01]  /*76f0*/  FFMA R10, R35.reuse, R21, R10 ;  /* 0x00000015230a7223 */ /* 0x040fe2000000000a */
[--C-:B------:R-:W-:Y:S02]  /*7700*/  HADD2.F32 R21, -RZ, R50.reuse.H0_H0 ;  /* 0x20000032ff157230 */ /* 0x100fe40000004100 */
[C---:B------:R-:W-:Y:S01]  /*7710*/  FFMA R15, R35.reuse, R20, R15 ;  /* 0x00000014230f7223 */ /* 0x040fe2000000000f */
[----:B------:R-:W-:Y:S02]  /*7720*/  HADD2.F32 R20, -RZ, R50.H1_H1 ;  /* 0x30000032ff147230 */ /* 0x000fe40000004100 */
[C---:B------:R-:W-:Y:S01]  /*7730*/  FMUL R14, R32.reuse, R18 ;  /* 0x00000012200e7220 */ /* 0x040fe20000400000 */
[--C-:B------:R-:W-:Y:S02]  /*7740*/  HADD2.F32 R37, -RZ, R51.reuse.H0_H0 ;  /* 0x20000033ff257230 */ /* 0x100fe40000004100 */
[----:B------:R-:W-:Y:S01]  /*7750*/  FMUL R19, R32, R19 ;  /* 0x0000001320137220 */ /* 0x000fe20000400000 */
[----:B------:R-:W-:Y:S01]  /*7760*/  HADD2.F32 R36, -RZ, R51.H1_H1 ;  /* 0x30000033ff247230 */ /* 0x000fe20000004100 */
        /* <DEDUP_REMOVED lines=22> */
[----:B------:R-:W-:Y:S02]  /*78d0*/  UIADD3 UR12, UP0, UPT, UR52, 0x680, URZ ;  /* 0x00000680340c7890 */ /* 0x000fe4000ff1e0ff */
[----:B------:R-:W-:Y:S02]  /*78e0*/  UIADD3 UR9, UPT, UPT, UR41, 0x10, URZ ;  /* 0x0000001029097890 */ /* 0x000fe4000fffe0ff */
[----:B------:R-:W-:Y:S02]  /*78f0*/  UIADD3 UR8, UPT, UPT, UR48, 0x1200, URZ ;  /* 0x0000120030087890 */ /* 0x000fe4000fffe0ff */
[----:B------:R-:W-:Y:S01]  /*7900*/  UIADD3.X UR13, UPT, UPT, URZ, UR53, URZ, UP0, !UPT ;  /* 0x00000035ff0d7290 */ /* 0x000fe200087fe4ff */
[----:B------:R-:W-:Y:S01]  /*7910*/  UMOV UR10, UR42 ;  /* 0x0000002a000a7c82 */ /* 0x000fe20008000000 */
[----:B------:R-:W-:Y:S01]  /*7920*/  UMOV UR11, UR36 ;  /* 0x00000024000b7c82 */ /* 0x000fe20008000000 */
[----:B------:R-:W-:Y:S02]  /*7930*/  UIADD3 UR5, UPT, UPT, UR41, 0x50, URZ ;  /* 0x0000005029057890 */ /* 0x000fe4000fffe0ff */
[----:B------:R-:W-:Y:S01]  /*7940*/  UIADD3 UR4, UPT, UPT, UR48, 0x1a00, URZ ;  /* 0x00001a0030047890 */ /* 0x000fe2000fffe0ff */
[----:B------:R-:W-:Y:S03]  /*7950*/  UMOV UR6, UR42 ;  /* 0x0000002a00067c82 */ /* 0x000fe60008000000 */
[----:B------:R2:W-:Y:S01]  /*7960*/  UTMASTG.3D [UR8], [UR12] ;  /* 0x000000080c0073b5 */ /* 0x0005e20008010000 */
[----:B------:R-:W-:Y:S04]  /*7970*/  UMOV UR7, UR36 ;  /* 0x0000002400077c82 */ /* 0x000fe80008000000 */
[----:B------:R2:W-:Y:S01]  /*7980*/  UTMASTG.3D [UR4], [UR12] ;  /* 0x000000040c0073b5 */ /* 0x0005e20008010000 */
[----:B------:R0:W-:Y:S01]  /*7990*/  UTMACMDFLUSH ;  /* 0x00000000000079b7 */ /* 0x0001e20000000000 */
[----:B--2---:R-:W-:Y:S04]  /*79a0*/  DEPBAR.LE SB0, 0x1 ;  /* 0x000080400000791a */ /* 0x004fe80000000000 */
.L_x_136:
[----:B------:R-:W-:Y:S05]  /*79b0*/  BSYNC.RECONVERGENT B0 ;  /* 0x0000000000007941 */ /* 0x000fea0003800200 */
.L_x_135:
[----:B------:R-:W-:Y:S01]  /*79c0*/  BAR.SYNC.DEFER_BLOCKING 0x1, 0x80 ;  /* 0x0042000000007b1d */ /* 0x000fe20000010000 */
[----:B------:R-:W-:Y:S04]  /*79d0*/  UIADD3 UR40, UPT, UPT, UR51, 0x1, URZ ;  /* 0x0000000133287890 */ /* 0x000fe8000fffe0ff */
[----:B------:R-:W-:Y:S04]  /*79e0*/  UISETP.NE.AND UP0, UPT, UR40, 0x4, UPT ;  /* 0x000000042800788c */ /* 0x000fe8000bf05270 */
[----:B------:R-:W-:Y:S01]  /*79f0*/  USEL UR40, UR40, URZ, UP0 ;  /* 0x000000ff28287287 */ /* 0x000fe20008000000 */
[----:B------:R2:W-:Y:S01]  /*7a00*/  @P6 SYNCS.ARRIVE.TRANS64.RED.A1T0 RZ, [R82+URZ], RZ ;  /* 0x000000ff52ff69a7 */ /* 0x0005e200081004ff */
[----:B------:R-:W-:Y:S01]  /*7a10*/  BSSY B1, `(.L_x_137) ;  /* 0x0000013000017945 */ /* 0x000fe20003800000 */
[----:B------:R-:W3:Y:S02]  /*7a20*/  @P6 SYNCS.PHASECHK.TRANS64.TRYWAIT P0, [R83+URZ+0xd0], R88 ;  /* 0x0000d058530065a7 */ /* 0x000ee400080011ff */
[----:B---3--:R-:W-:Y:S01]  /*7a30*/  @P6 SEL R39, RZ, 0x1, !P0 ;  /* 0x00000001ff276807 */ /* 0x008fe20004000000 */
[----:B--2---:R-:W-:Y:S06]  /*7a40*/  @!P6 BRA `(.L_x_138) ;  /* 0x00000000003ce947 */ /* 0x004fec0003800000 */
[----:B------:R-:W-:Y:S01]  /*7a50*/  ISETP.NE.AND P1, PT, R80, RZ, PT ;  /* 0x000000ff5000720c */ /* 0x000fe20003f25270 */
[----:B------:R-:W-:Y:S01]  /*7a60*/  BSSY B0, `(.L_x_139) ;  /* 0x0000009000007945 */ /* 0x000fe20003800000 */
[----:B------:R-:W-:Y:S11]  /*7a70*/  ISETP.NE.AND P0, PT, R39, RZ, PT ;  /* 0x000000ff2700720c */ /* 0x000ff60003f05270 */
[----:B------:R-:W-:Y:S05]  /*7a80*/  @P1 IMAD R2, R38, 0x1000, R77 ;  /* 0x0000100026021824 */ /* 0x000fea00078e024d */
[----:B------:R-:W-:Y:S05]  /*7a90*/  @P1 IADD3 R0, PT, PT, R2, UR48, RZ ;  /* 0x0000003002001c10 */ /* 0x000fea000fffe0ff */
[----:B------:R-:W-:Y:S01]  /*7aa0*/  @P1 IMAD.IADD R0, R81, 0x1, R0 ;  /* 0x0000000151001824 */ /* 0x000fe200078e0200 */
[----:B------:R-:W-:Y:S06]  /*7ab0*/  @P0 BRA `(.L_x_140) ;  /* 0x00000000000c0947 */ /* 0x000fec0003800000 */
[----:B------:R-:W-:Y:S04]  /*7ac0*/  SHF.L.U32 R4, R71, 0x1f, RZ ;  /* 0x0000001f47047819 */ /* 0x000fe800000006ff */
[----:B------:R-:W2:Y:S02]  /*7ad0*/  SYNCS.PHASECHK.TRANS64.TRYWAIT P0, [R83+URZ+0xd0], R4 ;  /* 0x0000d004530075a7 */ /* 0x000ea400080011ff */
[----:B--2---:R-:W-:Y:S05]  /*7ae0*/  @!P0 BRA `(.L_x_141) ;  /* 0x0000002000c88947 */ /* 0x004fea0003800000 */
.L_x_140:
[----:B------:R-:W-:Y:S05]  /*7af0*/  BSYNC B0 ;  /* 0x0000000000007941 */ /* 0x000fea0003800000 */
.L_x_139:
[----:B------:R-:W-:Y:S02]  /*7b00*/  ISETP.NE.AND P0, PT, R80, RZ, PT ;  /* 0x000000ff5000720c */ /* 0x000fe40003f05270 */
[----:B------:R-:W-:Y:S11]  /*7b10*/  IADD3 R38, PT, PT, R38, 0x1, RZ ;  /* 0x0000000126267810 */ /* 0x000ff60007ffe0ff */
[----:B------:R3:W4:Y:S04]  /*7b20*/  @P0 LDS.128 R40, [R2+UR48+0x200] ;  /* 0x0002003002280984 */ /* 0x0007280008000c00 */
[----:B------:R3:W1:Y:S02]  /*7b30*/  @P0 LDS.128 R48, [R0+0x200] ;  /* 0x0002000000300984 */ /* 0x0006640000000c00 */
.L_x_138:
[----:B------:R-:W-:Y:S05]  /*7b40*/  BSYNC B1 ;  /* 0x0000000000017941 */ /* 0x000fea0003800000 */
.L_x_137:
[----:B------:R-:W-:Y:S05]  /*7b50*/  VIADD R3, R34, 0x20 ;  /* 0x0000002022037836 */ /* 0x000fea0000000000 */
[----:B------:R-:W-:Y:S04]  /*7b60*/  SHF.R.U32.HI R3, RZ, 0x15, R3 ;  /* 0x00000015ff037819 */ /* 0x000fe80000011603 */
[----:B------:R-:W-:Y:S11]  /*7b70*/  LOP3.LUT P0, RZ, R3, 0x3, R66, 0x48, !PT ;  /* 0x0000000303ff7812 */ /* 0x000ff60007804842 */
[----:B------:R-:W-:Y:S02]  /*7b80*/  @!UPT UIADD3 URZ, UPT, UPT, URZ, URZ, URZ ;  /* 0x000000fffffff290 */ /* 0x000fe4000fffe0ff */
[----:B------:R-:W-:Y:S05]  /*7b90*/  @!P0 BRA `(.L_x_142) ;  /* 0x0000000000408947 */ /* 0x000fea0003800000 */
[----:B------:R-:W5:Y:S01]  /*7ba0*/  LDCU.64 UR8, c[0x4][0x70] ;  /* 0x01000e00ff0877ac */ /* 0x000f620008000a00 */
[----:B------:R-:W-:Y:S01]  /*7bb0*/  MOV R3, 0x0 ;  /* 0x0000000000037802 */ /* 0x000fe20000000f00 */
[----:B------:R-:W-:Y:S02]  /*7bc0*/  HFMA2 R12, -RZ, RZ, 0, 5.9604644775390625e-08 ;  /* 0x00000001ff0c7431 */ /* 0x000fe400000001ff */
[----:B------:R-:W-:Y:S02]  /*7bd0*/  IMAD.MOV.U32 R8, RZ, RZ, 0x192 ;  /* 0x00000192ff087424 */ /* 0x000fe400078e00ff */
[----:B------:R-:W-:Y:S01]  /*7be0*/  IMAD.MOV.U32 R13, RZ, RZ, RZ ;  /* 0x000000ffff0d7224 */ /* 0x000fe200078e00ff */
[----:B------:R-:W4:Y:S01]  /*7bf0*/  LDCU.64 UR6, c[0x4][0x78] ;  /* 0x01000f00ff0677ac */ /* 0x000f220008000a00 */
[----:B---3--:R-:W3:Y:S01]  /*7c00*/  LDC.64 R2, c[0x4][R3] ;  /* 0x0100000003027b82 */ /* 0x008ee20000000a00 */
[----:B------:R-:W1:Y:S01]  /*7c10*/  LDCU.64 UR4, c[0x4][0x10] ;  /* 0x01000200ff0477ac */ /* 0x000e620008000a00 */
[----:B-----5:R-:W-:Y:S01]  /*7c20*/  MOV R5, UR9 ;  /* 0x0000000900057c02 */ /* 0x020fe20008000f00 */
[----:B--2---:R-:W-:Y:S01]  /*7c30*/  IMAD.U32 R4, RZ, RZ, UR8 ;  /* 0x00000008ff047e24 */ /* 0x004fe2000f8e00ff */
[----:B----4-:R-:W-:Y:S01]  /*7c40*/  MOV R7, UR7 ;  /* 0x0000000700077c02 */ /* 0x010fe20008000f00 */
[----:B------:R-:W-:Y:S01]  /*7c50*/  IMAD.U32 R6, RZ, RZ, UR6 ;  /* 0x00000006ff067e24 */ /* 0x000fe2000f8e00ff */
[----:B-1----:R-:W-:Y:S01]  /*7c60*/  MOV R11, UR5 ;  /* 0x00000005000b7c02 */ /* 0x002fe20008000f00 */
[----:B------:R-:W-:Y:S02]  /*7c70*/  IMAD.U32 R10, RZ, RZ, UR4 ;  /* 0x00000004ff0a7e24 */ /* 0x000fe4000f8e00ff */
[----:B------:R-:W-:Y:S07]  /*7c80*/  LEPC R20, `(.L_x_142) ;  /* 0x000000001014794e */ /* 0x000fee0000000000 */
[----:B---3--:R-:W-:Y:S05]  /*7c90*/  CALL.ABS.NOINC R2 ;  /* 0x0000000002007343 */ /* 0x008fea0003c00000 */
.L_x_142:
        /* <DEDUP_REMOVED lines=8> */
[----:B--2---:R-:W-:Y:S01]  /*7d20*/  MOV R83, UR37 ;  /* 0x0000002500537c02 */ /* 0x004fe20008000f00 */
[----:B-1----:R-:W-:Y:S01]  /*7d30*/  HADD2.F32 R37, -RZ, R48.H0_H0 ;  /* 0x20000030ff257230 */ /* 0x002fe20000004100 */
[----:B------:R-:W-:Y:S01]  /*7d40*/  @P6 LEA R82, R82, UR48, 0x3 ;  /* 0x0000003052526c11 */ /* 0x000fe2000f8e18ff */
[----:B------:R-:W-:Y:S01]  /*7d50*/  BSSY.RECONVERGENT B0, `(.L_x_143) ;  /* 0x0000052000007945 */ /* 0x000fe20003800200 */
[----:B------:R-:W-:Y:S02]  /*7d60*/  LEA R88, R38, UR48, 0x3 ;  /* 0x0000003026587c11 */ /* 0x000fe4000f8e18ff */
[----:B------:R-:W-:Y:S01]  /*7d70*/  @P6 IADD3 R82, PT, PT, R82, 0xf0, RZ ;  /* 0x000000f052526810 */ /* 0x000fe20007ffe0ff */
[----:B------:R-:W3:Y:S03]  /*7d80*/  LDTM.x16 R4, tmem[UR4+0x20] ;  /* 0x00002004000479ee */ /* 0x000ee60008240000 */
[----:B------:R-:W-:Y:S02]  /*7d90*/  @P6 PRMT R82, R83, 0x654, R82 ;  /* 0x0000065453526816 */ /* 0x000fe40000000052 */
[----:B------:R-:W-:Y:S01]  /*7da0*/  @P6 SHF.L.U32 R83, R71, 0x1f, RZ ;  /* 0x0000001f47536819 */ /* 0x000fe200000006ff */
[C---:B---3--:R-:W-:Y:S01]  /*7db0*/  FMUL R0, R32.reuse, R4 ;  /* 0x0000000420007220 */ /* 0x048fe20000400000 */
        /* <DEDUP_REMOVED lines=75> */
.L_x_144:
[----:B------:R-:W-:Y:S05]  /*8270*/  BSYNC.RECONVERGENT B0 ;  /* 0x0000000000007941 */ /* 0x000fea0003800200 */
.L_x_143:
        /* <DEDUP_REMOVED lines=19> */
.L_x_148:
[----:B------:R-:W-:Y:S05]  /*83b0*/  BSYNC B0 ;  /* 0x0000000000007941 */ /* 0x000fea0003800000 */
.L_x_147:
[----:B------:R-:W-:Y:S11]  /*83c0*/  ISETP.NE.AND P0, PT, R80, RZ, PT ;  /* 0x000000ff5000720c */ /* 0x000ff60003f05270 */
[----:B------:R-:W-:Y:S02]  /*83d0*/  @!UPT UIADD3 URZ, UPT, UPT, URZ, URZ, URZ ;  /* 0x000000fffffff290 */ /* 0x000fe4000fffe0ff */
[----:B------:R3:W4:Y:S04]  /*83e0*/  @P0 LDS.128 R40, [R38+UR48+0x200] ;  /* 0x0002003026280984 */ /* 0x0007280008000c00 */
[----:B------:R3:W1:Y:S02]  /*83f0*/  @P0 LDS.128 R48, [R81+0x200] ;  /* 0x0002000051300984 */ /* 0x0006640000000c00 */
.L_x_146:
[----:B------:R-:W-:Y:S05]  /*8400*/  BSYNC B1 ;  /* 0x0000000000017941 */ /* 0x000fea0003800000 */
.L_x_145:
        /* <DEDUP_REMOVED lines=11> */
[----:B------:R-:W1:Y:S01]  /*84c0*/  LDC.64 R2, c[0x4][R3] ;  /* 0x0100000003027b82 */ /* 0x000e620000000a00 */
[----:B------:R-:W3:Y:S01]  /*84d0*/  LDCU.64 UR4, c[0x4][0x10] ;  /* 0x01000200ff0477ac */ /* 0x000ee20008000a00 */
[----:B--2---:R-:W-:Y:S01]  /*84e0*/  MOV R5, UR9 ;  /* 0x0000000900057c02 */ /* 0x004fe20008000f00 */
[----:B------:R-:W-:Y:S01]  /*84f0*/  IMAD.U32 R4, RZ, RZ, UR8 ;  /* 0x00000008ff047e24 */ /* 0x000fe2000f8e00ff */
[----:B-----5:R-:W-:Y:S01]  /*8500*/  MOV R7, UR7 ;  /* 0x0000000700077c02 */ /* 0x020fe20008000f00 */
[----:B------:R-:W-:Y:S01]  /*8510*/  IMAD.U32 R6, RZ, RZ, UR6 ;  /* 0x00000006ff067e24 */ /* 0x000fe2000f8e00ff */
[----:B---3--:R-:W-:Y:S01]  /*8520*/  MOV R11, UR5 ;  /* 0x00000005000b7c02 */ /* 0x008fe20008000f00 */
[----:B------:R-:W-:Y:S02]  /*8530*/  IMAD.U32 R10, RZ, RZ, UR4 ;  /* 0x00000004ff0a7e24 */ /* 0x000fe4000f8e00ff */
[----:B------:R-:W-:Y:S07]  /*8540*/  LEPC R20, `(.L_x_150) ;  /* 0x000000001014794e */ /* 0x000fee0000000000 */
[----:B-1--4-:R-:W-:Y:S05]  /*8550*/  CALL.ABS.NOINC R2 ;  /* 0x0000000002007343 */ /* 0x012fea0003c00000 */
.L_x_150:
[----:B------:R-:W-:Y:S01]  /*8560*/  ISETP.NE.AND P0, PT, R72, RZ, PT ;  /* 0x000000ff4800720c */ /* 0x000fe20003f05270 */
[----:B------:R-:W-:Y:S05]  /*8570*/  WARPSYNC.ALL ;  /* 0x0000000000007948 */ /* 0x000fea0003800000 */
[----:B------:R-:W-:Y:S01]  /*8580*/  R2UR UR4, R34 ;  /* 0x00000000220472ca */ /* 0x000fe200000e0000 */
[--C-:B----4-:R-:W-:Y:S01]  /*8590*/  HADD2.F32 R20, -RZ, R40.reuse.H0_H0 ;  /* 0x20000028ff147230 */ /* 0x110fe20000004100 */
[----:B------:R-:W-:Y:S01]  /*85a0*/  IADD3 R74, PT, PT, R74, 0x160, RZ ;  /* 0x000001604a4a7810 */ /* 0x000fe20007ffe0ff */
[----:B------:R-:W-:Y:S01]  /*85b0*/  HADD2.F32 R36, -RZ, R40.H1_H1 ;  /* 0x30000028ff247230 */ /* 0x000fe20000004100 */
[----:B------:R-:W-:Y:S01]  /*85c0*/  BSSY.RECONVERGENT B0, `(.L_x_151) ;  /* 0x0000053000007945 */ /* 0x000fe20003800200 */
[--C-:B------:R-:W-:Y:S01]  /*85d0*/  HADD2.F32 R21, -RZ, R41.reuse.H0_H0 ;  /* 0x20000029ff157230 */ /* 0x100fe20000004100 */
[----:B------:R-:W-:Y:S01]  /*85e0*/  LOP3.LUT R74, R74, 0xfefffff8, RZ, 0xc0, !PT ;  /* 0xfefffff84a4a7812 */ /* 0x000fe200078ec0ff */
[----:B---3--:R-:W-:Y:S02]  /*85f0*/  HADD2.F32 R38, -RZ, R41.H1_H1 ;  /* 0x30000029ff267230 */ /* 0x008fe40000004100 */
[--C-:B------:R-:W-:Y:S02]  /*8600*/  HADD2.F32 R37, -RZ, R42.reuse.H0_H0 ;  /* 0x2000002aff257230 */ /* 0x100fe40000004100 */
[----:B------:R-:W-:Y:S02]  /*8610*/  HADD2.F32 R40, -RZ, R42.H1_H1 ;  /* 0x3000002aff287230 */ /* 0x000fe40000004100 */
[----:B------:R-:W2:Y:S01]  /*8620*/  LDTM.x16 R4, tmem[UR4+0x30] ;  /* 0x00003004000479ee */ /* 0x000ea20008240000 */
[----:B------:R-:W-:Y:S01]  /*8630*/  NOP ;  /* 0x0000000000007918 */ /* 0x000fe20000000000 */
[----:B--2---:R2:W-:Y:S01]  /*8640*/  SYNCS.ARRIVE.TRANS64.RED.A1T0 RZ, [R74+URZ], RZ ;  /* 0x000000ff4aff79a7 */ /* 0x0045e200081004ff */
[--C-:B------:R-:W-:Y:S02]  /*8650*/  HADD2.F32 R39, -RZ, R43.reuse.H0_H0 ;  /* 0x2000002bff277230 */ /* 0x100fe40000004100 */
[----:B------:R-:W-:Y:S02]  /*8660*/  HADD2.F32 R42, -RZ, R43.H1_H1 ;  /* 0x3000002bff2a7230 */ /* 0x000fe40000004100 */
[--C-:B-1----:R-:W-:Y:S02]  /*8670*/  HADD2.F32 R41, -RZ, R48.reuse.H0_H0 ;  /* 0x20000030ff297230 */ /* 0x102fe40000004100 */
[----:B------:R-:W-:Y:S02]  /*8680*/  HADD2.F32 R43, -RZ, R48.H1_H1 ;  /* 0x30000030ff2b7230 */ /* 0x000fe40000004100 */
[--C-:B------:R-:W-:Y:S02]  /*8690*/  HADD2.F32 R44, -RZ, R49.reuse.H0_H0 ;  /* 0x20000031ff2c7230 */ /* 0x100fe40000004100 */
[----:B------:R-:W-:Y:S02]  /*86a0*/  HADD2.F32 R46, -RZ, R49.H1_H1 ;  /* 0x30000031ff2e7230 */ /* 0x000fe40000004100 */
[--C-:B------:R-:W-:Y:S02]  /*86b0*/  HADD2.F32 R45, -RZ, R50.reuse.H0_H0 ;  /* 0x20000032ff2d7230 */ /* 0x100fe40000004100 */
[----:B------:R-:W-:Y:S02]  /*86c0*/  HADD2.F32 R48, -RZ, R50.H1_H1 ;  /* 0x30000032ff307230 */ /* 0x000fe40000004100 */
[--C-:B------:R-:W-:Y:S02]  /*86d0*/  HADD2.F32 R47, -RZ, R51.reuse.H0_H0 ;  /* 0x20000033ff2f7230 */ /* 0x100fe40000004100 */
[----:B------:R-:W-:Y:S02]  /*86e0*/  HADD2.F32 R50, -RZ, R51.H1_H1 ;  /* 0x30000033ff327230 */ /* 0x000fe40000004100 */
[C---:B------:R-:W-:Y:S01]  /*86f0*/  FMUL R4, R32.reuse, R4 ;  /* 0x0000000420047220 */ /* 0x040fe20000400000 */
[C---:B------:R-:W-:Y:S01]  /*8700*/  FMUL R5, R32.reuse, R5 ;  /* 0x0000000520057220 */ /* 0x040fe20000400000 */
[C---:B------:R-:W-:Y:S01]  /*8710*/  FMUL R6, R32.reuse, R6 ;  /* 0x0000000620067220 */ /* 0x040fe20000400000 */
[C---:B------:R-:W-:Y:S01]  /*8720*/  FMUL R7, R32.reuse, R7 ;  /* 0x0000000720077220 */ /* 0x040fe20000400000 */
[C---:B------:R-:W-:Y:S01]  /*8730*/  FFMA R4, R35.reuse, R20, R4 ;  /* 0x0000001423047223 */ /* 0x040fe20000000004 */
        /* <DEDUP_REMOVED lines=21> */
[----:B------:R-:W-:Y:S01]  /*8890*/  FFMA R15, R35, R46, R15 ;  /* 0x0000002e230f7223 */ /* 0x000fe2000000000f */
        /* <DEDUP_REMOVED lines=20> */
[----:B-1----:R-:W1:Y:S02]  /*89e0*/  FENCE.VIEW.ASYNC.S ;  /* 0x00000000000073c6 */ /* 0x002e640000000000 */
[----:B-1----:R-:W-:Y:S06]  /*89f0*/  BAR.SYNC.DEFER_BLOCKING 0x1, 0x80 ;  /* 0x0042000000007b1d */ /* 0x002fec0000010000 */
        /* <DEDUP_REMOVED lines=14> */
[----:B-1----:R-:W-:Y:S04]  /*8ae0*/  DEPBAR.LE SB0, 0x1 ;  /* 0x000080400000791a */ /* 0x002fe80000000000 */
.L_x_152:
[----:B------:R-:W-:Y:S05]  /*8af0*/  BSYNC.RECONVERGENT B0 ;  /* 0x0000000000007941 */ /* 0x000fea0003800200 */
.L_x_151:
[----:B------:R-:W-:Y:S01]  /*8b00*/  BAR.SYNC.DEFER_BLOCKING 0x1, 0x80 ;  /* 0x0042000000007b1d */ /* 0x000fe20000010000 */
[----:B------:R-:W-:Y:S01]  /*8b10*/  UISETP.NE.AND UP0, UPT, UR49, -0x4, UPT ;  /* 0xfffffffc3100788c */ /* 0x000fe2000bf05270 */
[----:B------:R-:W-:Y:S08]  /*8b20*/  IADD3 R0, PT, PT, R30, 0x1, RZ ;  /* 0x000000011e007810 */ /* 0x000ff00007ffe0ff */
[----:B------:R-:W-:Y:S05]  /*8b30*/  BRA.U !UP0, `(.L_x_153) ;  /* 0x0000000108287547 */ /* 0x000fea000b800000 */
[----:B------:R-:W-:Y:S01]  /*8b40*/  ISETP.NE.AND P0, PT, R78, RZ, PT ;  /* 0x000000ff4e00720c */ /* 0x000fe20003f05270 */
[----:B------:R-:W-:Y:S01]  /*8b50*/  IMAD.U32 R3, RZ, RZ, UR51 ;  /* 0x00000033ff037e24 */ /* 0x000fe2000f8e00ff */
[----:B------:R-:W-:Y:S01]  /*8b60*/  UIADD3 UR51, UPT, UPT, UR51, 0x1, URZ ;  /* 0x0000000133337890 */ /* 0x000fe2000fffe0ff */
[----:B------:R-:W-:Y:S03]  /*8b70*/  IMAD.U32 R2, RZ, RZ, UR37 ;  /* 0x00000025ff027e24 */ /* 0x000fe6000f8e00ff */
[----:B------:R-:W-:Y:S04]  /*8b80*/  UISETP.NE.AND UP0, UPT, UR51, 0x4, UPT ;  /* 0x000000043300788c */ /* 0x000fe8000bf05270 */
[----:B------:R-:W-:Y:S03]  /*8b90*/  USEL UR51, UR51, URZ, UP0 ;  /* 0x000000ff33337287 */ /* 0x000fe60008000000 */
[----:B------:R-:W-:Y:S05]  /*8ba0*/  @P0 LEA R3, R3, UR48, 0x3 ;  /* 0x0000003003030c11 */ /* 0x000fea000f8e18ff */
[----:B------:R-:W-:Y:S05]  /*8bb0*/  @P0 VIADD R3, R3, 0xf0 ;  /* 0x000000f003030836 */ /* 0x000fea0000000000 */
[----:B------:R-:W-:Y:S04]  /*8bc0*/  @P0 PRMT R2, R2, 0x654, R3 ;  /* 0x0000065402020816 */ /* 0x000fe80000000003 */
[----:B------:R1:W-:Y:S03]  /*8bd0*/  @P0 SYNCS.ARRIVE.TRANS64.RED.A1T0 RZ, [R2+URZ], RZ ;  /* 0x000000ff02ff09a7 */ /* 0x0003e600081004ff */
.L_x_153:
[----:B------:R-:W-:Y:S01]  /*8be0*/  ISETP.NE.AND P2, PT, R73, RZ, PT ;  /* 0x000000ff4900720c */ /* 0x000fe20003f45270 */
[----:B------:R-:W-:Y:S01]  /*8bf0*/  UIADD3 UR49, UPT, UPT, UR49, 0x4, URZ ;  /* 0x0000000431317890 */ /* 0x000fe2000fffe0ff */
[----:B------:R-:W-:Y:S01]  /*8c00*/  ISETP.NE.AND P0, PT, R76, 0x2, PT ;  /* 0x000000024c00780c */ /* 0x000fe20003f05270 */
[----:B------:R-:W-:Y:S01]  /*8c10*/  IMAD.IADD R20, R29, 0x1, R58 ;  /* 0x000000011d147824 */ /* 0x000fe200078e023a */
[----:B------:R-:W-:Y:S01]  /*8c20*/  ISETP.NE.AND P1, PT, R0, 0x4, PT ;  /* 0x000000040000780c */ /* 0x000fe20003f25270 */
[----:B------:R-:W-:Y:S01]  /*8c30*/  IMAD.IADD R21, R31, 0x1, R60 ;  /* 0x000000011f157824 */ /* 0x000fe200078e023c */
[----:B-1----:R-:W-:Y:S02]  /*8c40*/  SEL R2, RZ, 0x1, P0 ;  /* 0x00000001ff027807 */ /* 0x002fe40000000000 */
[----:B------:R-:W-:Y:S02]  /*8c50*/  SEL R3, RZ, 0x1, P1 ;  /* 0x00000001ff037807 */ /* 0x000fe40000800000 */
[----:B------:R-:W-:Y:S02]  /*8c60*/  LOP3.LUT R69, R69, R2, RZ, 0x3c, !PT ;  /* 0x0000000245457212 */ /* 0x000fe400078e3cff */
[----:B------:R-:W-:Y:S02]  /*8c70*/  LOP3.LUT R70, R70, R3, RZ, 0x3c, !PT ;  /* 0x0000000346467212 */ /* 0x000fe400078e3cff */
[----:B------:R-:W-:Y:S02]  /*8c80*/  @P2 R2UR UR36, R68 ;  /* 0x00000000442422ca */ /* 0x000fe400000e0000 */
[----:B------:R-:W-:Y:S02]  /*8c90*/  SEL R76, R76, RZ, P0 ;  /* 0x000000ff4c4c7207 */ /* 0x000fe40000000000 */
[----:B------:R-:W-:Y:S01]  /*8ca0*/  SEL R30, R0, RZ, P1 ;  /* 0x000000ff001e7207 */ /* 0x000fe20000800000 */
[----:B------:R-:W-:Y:S10]  /*8cb0*/  @P2 BRA `(.L_x_154) ;  /* 0xffffffcc00d42947 */ /* 0x000ff4000383ffff */
[----:B------:R-:W-:-:S09]  /*8cc0*/  UISETP.NE.AND UP0, UPT, UR50, URZ, UPT ;  /* 0x000000ff3200728c */ /* 0x000fd2000bf05270 */
[----:B------:R-:W-:Y:S05]  /*8cd0*/  BRA.U !UP0, `(.L_x_155) ;  /* 0x0000000108487547 */ /* 0x000fea000b800000 */
[----:B------:R-:W1:Y:S02]  /*8ce0*/  LDCU.64 UR4, c[0x0][0x890] ;  /* 0x00011200ff0477ac */ /* 0x000e640008000a00 */
[----:B-1----:R-:W-:-:S04]  /*8cf0*/  UISETP.NE.U32.AND UP0, UPT, UR4, URZ, UPT ;  /* 0x000000ff0400728c */ /* 0x002fc8000bf05070 */
[----:B------:R-:W-:-:S09]  /*8d00*/  UISETP.NE.AND.EX UP0, UPT, UR5, URZ, UPT, UP0 ;  /* 0x000000ff0500728c */ /* 0x000fd2000bf05300 */
[----:B------:R-:W-:Y:S05]  /*8d10*/  BRA.U UP0, `(.L_x_156) ;  /* 0x00000001000c7547 */ /* 0x000fea000b800000 */
[----:B------:R-:W-:-:S13]  /*8d20*/  FSETP.NEU.AND P0, PT, R35, RZ, PT ;  /* 0x000000ff2300720b */ /* 0x000fda0003f0d000 */
[----:B------:R-:W-:Y:S05]  /*8d30*/  @!P0 EXIT ;  /* 0x000000000000894d */ /* 0x000fea0003800000 */
[----:B------:R-:W-:Y:S05]  /*8d40*/  BRA `(.L_x_155) ;  /* 0x00000000002c7947 */ /* 0x000fea0003800000 */
.L_x_156:
[----:B------:R-:W-:Y:S01]  /*8d50*/  ISETP.NE.AND P0, PT, R75, RZ, PT ;  /* 0x000000ff4b00720c */ /* 0x000fe20003f05270 */
[----:B------:R-:W-:-:S12]  /*8d60*/  BSSY.RECONVERGENT B0, `(.L_x_155) ;  /* 0x0000009000007945 */ /* 0x000fd80003800200 */
[----:B------:R-:W-:Y:S05]  /*8d70*/  @P0 BRA `(.L_x_157) ;  /* 0x0000000000140947 */ /* 0x000fea0003800000 */
[----:B------:R-:W1:Y:S02]  /*8d80*/  LDCU.64 UR4, c[0x0][0x888] ;  /* 0x00011100ff0477ac */ /* 0x000e640008000a00 */
[----:B-1----:R-:W-:-:S04]  /*8d90*/  ISETP.NE.U32.AND P0, PT, RZ, UR4, PT ;  /* 0x00000004ff007c0c */ /* 0x002fc8000bf05070 */
[----:B------:R-:W-:-:S13]  /*8da0*/  ISETP.NE.AND.EX P0, PT, RZ, UR5, PT, P0 ;  /* 0x00000005ff007c0c */ /* 0x000fda000bf05300 */
[----:B------:R-:W-:Y:S05]  /*8db0*/  @!P0 EXIT ;  /* 0x000000000000894d */ /* 0x000fea0003800000 */
[----:B------:R-:W-:Y:S05]  /*8dc0*/  BRA `(.L_x_158) ;  /* 0x0000000000087947 */ /* 0x000fea0003800000 */
.L_x_157:
[----:B------:R-:W-:-:S13]  /*8dd0*/  FSETP.NEU.AND P0, PT, R35, RZ, PT ;  /* 0x000000ff2300720b */ /* 0x000fda0003f0d000 */
[----:B------:R-:W-:Y:S05]  /*8de0*/  @!P0 EXIT ;  /* 0x000000000000894d */ /* 0x000fea0003800000 */
.L_x_158:
[----:B------:R-:W-:Y:S05]  /*8df0*/  BSYNC.RECONVERGENT B0 ;  /* 0x0000000000007941 */ /* 0x000fea0003800200 */
.L_x_155:
[----:B------:R-:W-:Y:S01]  /*8e00*/  ULEA UR4, UR51, UR48, 0x3 ;  /* 0x0000003033047291 */ /* 0x000fe2000f8e18ff */
[----:B------:R-:W-:-:S04]  /*8e10*/  DEPBAR.LE SB0, 0x0 ;  /* 0x000080000000791a */ /* 0x000fc80000000000 */
[----:B------:R-:W-:-:S04]  /*8e20*/  UIADD3 UR4, UPT, UPT, UR4, 0xf0, URZ ;  /* 0x000000f004047890 */ /* 0x000fc8000fffe0ff */
[----:B------:R-:W-:-:S09]  /*8e30*/  UPRMT UR4, UR37, 0x654, UR4 ;  /* 0x0000065425047896 */ /* 0x000fd20008000004 */
[----:B------:R-:W-:Y:S01]  /*8e40*/  SYNCS.ARRIVE.TRANS64.RED.A1T0 RZ, [UR4], RZ ;  /* 0x000000ffffff79a7 */ /* 0x000fe20008100404 */
[----:B------:R-:W-:Y:S05]  /*8e50*/  EXIT ;  /* 0x000000000000794d */ /* 0x000fea0003800000 */
.L_x_25:
[----:B--2---:R2:W4:Y:S02]  /*8e60*/  SYNCS.PHASECHK.TRANS64.TRYWAIT P0, [R3+URZ+0x190], R2 ;  /* 0x00019002030075a7 */ /* 0x00452400080011ff */
[----:B----4-:R-:W-:Y:S05]  /*8e70*/  @!P0 NANOSLEEP.SYNCS 0x989680 ;  /* 0x009896800000895d */ /* 0x010fea0003900000 */
[----:B------:R-:W4:Y:S02]  /*8e80*/  @!P0 SYNCS.PHASECHK.TRANS64 P0, [R3+URZ+0x190], R2 ;  /* 0x00019002030085a7 */ /* 0x000f2400080010ff */
[----:B----4-:R-:W-:Y:S05]  /*8e90*/  @!P0 BRA `(.L_x_25) ;  /* 0xfffffffc00f08947 */ /* 0x010fea000383ffff */
[----:B------:R-:W-:Y:S05]  /*8ea0*/  BRA `(.L_x_159) ;  /* 0xffffff8800ac7947 */ /* 0x000fea000383ffff */
.L_x_28:
[----:B-1----:R-:W-:-:S07]  /*8eb0*/  MOV R2, UR33 ;  /* 0x0000002100027c02 */ /* 0x002fce0008000f00 */
.L_x_160:
[----:B-1----:R1:W2:Y:S02]  /*8ec0*/  SYNCS.PHASECHK.TRANS64.TRYWAIT P0, [R2+URZ+0x68], R5 ;  /* 0x00006805020075a7 */ /* 0x0022a400080011ff */
[----:B--2---:R-:W-:Y:S05]  /*8ed0*/  @!P0 NANOSLEEP.SYNCS 0x989680 ;  /* 0x009896800000895d */ /* 0x004fea0003900000 */
[----:B------:R-:W2:Y:S02]  /*8ee0*/  @!P0 SYNCS.PHASECHK.TRANS64 P0, [R2+URZ+0x68], R5 ;  /* 0x00006805020085a7 */ /* 0x000ea400080010ff */
[----:B--2---:R-:W-:Y:S05]  /*8ef0*/  @!P0 BRA `(.L_x_160) ;  /* 0xfffffffc00f08947 */ /* 0x004fea000383ffff */
[----:B------:R-:W-:Y:S05]  /*8f00*/  BRA `(.L_x_27) ;  /* 0xffffff8c00107947 */ /* 0x000fea000383ffff */
.L_x_35:
[----:B-1----:R-:W-:-:S07]  /*8f10*/  MOV R2, UR17 ;  /* 0x0000001100027c02 */ /* 0x002fce0008000f00 */
.L_x_161:
[----:B-1----:R1:W2:Y:S02]  /*8f20*/  SYNCS.PHASECHK.TRANS64.TRYWAIT P0, [R2+URZ+0x68], R5 ;  /* 0x00006805020075a7 */ /* 0x0022a400080011ff */
[----:B--2---:R-:W-:Y:S05]  /*8f30*/  @!P0 NANOSLEEP.SYNCS 0x989680 ;  /* 0x009896800000895d */ /* 0x004fea0003900000 */
[----:B------:R-:W2:Y:S02]  /*8f40*/  @!P0 SYNCS.PHASECHK.TRANS64 P0, [R2+URZ+0x68], R5 ;  /* 0x00006805020085a7 */ /* 0x000ea400080010ff */
[----:B--2---:R-:W-:Y:S05]  /*8f50*/  @!P0 BRA `(.L_x_161) ;  /* 0xfffffffc00f08947 */ /* 0x004fea000383ffff */
[----:B------:R-:W-:Y:S05]  /*8f60*/  BRA `(.L_x_34) ;  /* 0xffffff8c00c87947 */ /* 0x000fea000383ffff */
.L_x_40:
[----:B-1----:R1:W2:Y:S02]  /*8f70*/  SYNCS.PHASECHK.TRANS64.TRYWAIT P0, [R2+URZ+0x120], R3 ;  /* 0x00012003020075a7 */ /* 0x0022a400080011ff */
[----:B--2---:R-:W-:Y:S05]  /*8f80*/  @!P0 NANOSLEEP.SYNCS 0x989680 ;  /* 0x009896800000895d */ /* 0x004fea0003900000 */
[----:B------:R-:W2:Y:S02]  /*8f90*/  @!P0 SYNCS.PHASECHK.TRANS64 P0, [R2+URZ+0x120], R3 ;  /* 0x00012003020085a7 */ /* 0x000ea400080010ff */
[----:B--2---:R-:W-:Y:S05]  /*8fa0*/  @!P0 BRA `(.L_x_40) ;  /* 0xfffffffc00f08947 */ /* 0x004fea000383ffff */
[----:B------:R-:W-:Y:S05]  /*8fb0*/  BRA `(.L_x_162) ;  /* 0xffffff9000687947 */ /* 0x000fea000383ffff */
.L_x_44:
[----:B---3--:R-:W-:-:S07]  /*8fc0*/  MOV R0, UR4 ;  /* 0x0000000400007c02 */ /* 0x008fce0008000f00 */
.L_x_163:
[----:B-1----:R1:W2:Y:S02]  /*8fd0*/  SYNCS.PHASECHK.TRANS64.TRYWAIT P0, [R0+URZ], R3 ;  /* 0x00000003000075a7 */ /* 0x0022a400080011ff */
[----:B--2---:R-:W-:Y:S05]  /*8fe0*/  @!P0 NANOSLEEP.SYNCS 0x989680 ;  /* 0x009896800000895d */ /* 0x004fea0003900000 */
[----:B------:R-:W2:Y:S02]  /*8ff0*/  @!P0 SYNCS.PHASECHK.TRANS64 P0, [R0+URZ], R3 ;  /* 0x00000003000085a7 */ /* 0x000ea400080010ff */
[----:B--2---:R-:W-:Y:S05]  /*9000*/  @!P0 BRA `(.L_x_163) ;  /* 0xfffffffc00f08947 */ /* 0x004fea000383ffff */
[----:B------:R-:W-:Y:S05]  /*9010*/  BRA `(.L_x_164) ;  /* 0xffffff9400d87947 */ /* 0x000fea000383ffff */
.L_x_45:
[----:B---3--:R-:W-:-:S07]  /*9020*/  MOV R0, UR4 ;  /* 0x0000000400007c02 */ /* 0x008fce0008000f00 */
.L_x_165:
[----:B-1----:R1:W2:Y:S02]  /*9030*/  SYNCS.PHASECHK.TRANS64.TRYWAIT P0, [R0+URZ], R3 ;  /* 0x00000003000075a7 */ /* 0x0022a400080011ff */
[----:B--2---:R-:W-:Y:S05]  /*9040*/  @!P0 NANOSLEEP.SYNCS 0x989680 ;  /* 0x009896800000895d */ /* 0x004fea0003900000 */
[----:B------:R-:W2:Y:S02]  /*9050*/  @!P0 SYNCS.PHASECHK.TRANS64 P0, [R0+URZ], R3 ;  /* 0x00000003000085a7 */ /* 0x000ea400080010ff */
[----:B--2---:R-:W-:Y:S05]  /*9060*/  @!P0 BRA `(.L_x_165) ;  /* 0xfffffffc00f08947 */ /* 0x004fea000383ffff */
[----:B------:R-:W-:Y:S05]  /*9070*/  BRA `(.L_x_166) ;  /* 0xffffff9400e47947 */ /* 0x000fea000383ffff */
.L_x_46:
[----:B---3--:R-:W-:-:S07]  /*9080*/  MOV R0, UR4 ;  /* 0x0000000400007c02 */ /* 0x008fce0008000f00 */
.L_x_167:
[----:B-1----:R1:W2:Y:S02]  /*9090*/  SYNCS.PHASECHK.TRANS64.TRYWAIT P0, [R0+URZ], R3 ;  /* 0x00000003000075a7 */ /* 0x0022a400080011ff */
[----:B--2---:R-:W-:Y:S05]  /*90a0*/  @!P0 NANOSLEEP.SYNCS 0x989680 ;  /* 0x009896800000895d */ /* 0x004fea0003900000 */
[----:B------:R-:W2:Y:S02]  /*90b0*/  @!P0 SYNCS.PHASECHK.TRANS64 P0, [R0+URZ], R3 ;  /* 0x00000003000085a7 */ /* 0x000ea400080010ff */
[----:B--2---:R-:W-:Y:S05]  /*90c0*/  @!P0 BRA `(.L_x_167) ;  /* 0xfffffffc00f08947 */ /* 0x004fea000383ffff */
[----:B------:R-:W-:Y:S05]  /*90d0*/  BRA `(.L_x_168) ;  /* 0xffffff9400f07947 */ /* 0x000fea000383ffff */
.L_x_47:
[----:B---3--:R-:W-:-:S07]  /*90e0*/  MOV R0, UR4 ;  /* 0x0000000400007c02 */ /* 0x008fce0008000f00 */
.L_x_169:
[----:B-1----:R1:W2:Y:S02]  /*90f0*/  SYNCS.PHASECHK.TRANS64.TRYWAIT P0, [R0+URZ], R3 ;  /* 0x00000003000075a7 */ /* 0x0022a400080011ff */
[----:B--2---:R-:W-:Y:S05]  /*9100*/  @!P0 NANOSLEEP.SYNCS 0x989680 ;  /* 0x009896800000895d */ /* 0x004fea0003900000 */
[----:B------:R-:W2:Y:S02]  /*9110*/  @!P0 SYNCS.PHASECHK.TRANS64 P0, [R0+URZ], R3 ;  /* 0x00000003000085a7 */ /* 0x000ea400080010ff */
[----:B--2---:R-:W-:Y:S05]  /*9120*/  @!P0 BRA `(.L_x_169) ;  /* 0xfffffffc00f08947 */ /* 0x004fea000383ffff */
[----:B------:R-:W-:Y:S05]  /*9130*/  BRA `(.L_x_170) ;  /* 0xffffff9400fc7947 */ /* 0x000fea000383ffff */
.L_x_48:
[----:B---3--:R-:W-:-:S07]  /*9140*/  MOV R0, UR4 ;  /* 0x0000000400007c02 */ /* 0x008fce0008000f00 */
.L_x_171:
[----:B-1----:R1:W2:Y:S02]  /*9150*/  SYNCS.PHASECHK.TRANS64.TRYWAIT P0, [R0+URZ], R3 ;  /* 0x00000003000075a7 */ /* 0x0022a400080011ff */
[----:B--2---:R-:W-:Y:S05]  /*9160*/  @!P0 NANOSLEEP.SYNCS 0x989680 ;  /* 0x009896800000895d */ /* 0x004fea0003900000 */
[----:B------:R-:W2:Y:S02]  /*9170*/  @!P0 SYNCS.PHASECHK.TRANS64 P0, [R0+URZ], R3 ;  /* 0x00000003000085a7 */ /* 0x000ea400080010ff */
[----:B--2---:R-:W-:Y:S05]  /*9180*/  @!P0 BRA `(.L_x_171) ;  /* 0xfffffffc00f08947 */ /* 0x004fea000383ffff */
[----:B------:R-:W-:Y:S05]  /*9190*/  BRA `(.L_x_172) ;  /* 0xffffff9800087947 */ /* 0x000fea000383ffff */
.L_x_49:
[----:B---3--:R-:W-:-:S07]  /*91a0*/  MOV R0, UR4 ;  /* 0x0000000400007c02 */ /* 0x008fce0008000f00 */
.L_x_173:
[----:B-1----:R1:W2:Y:S02]  /*91b0*/  SYNCS.PHASECHK.TRANS64.TRYWAIT P0, [R0+URZ], R3 ;  /* 0x00000003000075a7 */ /* 0x0022a400080011ff */
[----:B--2---:R-:W-:Y:S05]  /*91c0*/  @!P0 NANOSLEEP.SYNCS 0x989680 ;  /* 0x009896800000895d */ /* 0x004fea0003900000 */
[----:B------:R-:W2:Y:S02]  /*91d0*/  @!P0 SYNCS.PHASECHK.TRANS64 P0, [R0+URZ], R3 ;  /* 0x00000003000085a7 */ /* 0x000ea400080010ff */
[----:B--2---:R-:W-:Y:S05]  /*91e0*/  @!P0 BRA `(.L_x_173) ;  /* 0xfffffffc00f08947 */ /* 0x004fea000383ffff */
[----:B------:R-:W-:Y:S05]  /*91f0*/  BRA `(.L_x_174) ;  /* 0xffffff9800147947 */ /* 0x000fea000383ffff */
.L_x_50:
[----:B---3--:R-:W-:-:S07]  /*9200*/  MOV R0, UR4 ;  /* 0x0000000400007c02 */ /* 0x008fce0008000f00 */
.L_x_175:
[----:B-1----:R1:W2:Y:S02]  /*9210*/  SYNCS.PHASECHK.TRANS64.TRYWAIT P0, [R0+URZ], R3 ;  /* 0x00000003000075a7 */ /* 0x0022a400080011ff */
[----:B--2---:R-:W-:Y:S05]  /*9220*/  @!P0 NANOSLEEP.SYNCS 0x989680 ;  /* 0x009896800000895d */ /* 0x004fea0003900000 */
[----:B------:R-:W2:Y:S02]  /*9230*/  @!P0 SYNCS.PHASECHK.TRANS64 P0, [R0+URZ], R3 ;  /* 0x00000003000085a7 */ /* 0x000ea400080010ff */
[----:B--2---:R-:W-:Y:S05]  /*9240*/  @!P0 BRA `(.L_x_175) ;  /* 0xfffffffc00f08947 */ /* 0x004fea000383ffff */
[----:B------:R-:W-:Y:S05]  /*9250*/  BRA `(.L_x_176) ;  /* 0xffffff9800207947 */ /* 0x000fea000383ffff */
.L_x_51:
[----:B---3--:R-:W-:-:S07]  /*9260*/  MOV R0, UR4 ;  /* 0x0000000400007c02 */ /* 0x008fce0008000f00 */
.L_x_177:
[----:B-1----:R1:W2:Y:S02]  /*9270*/  SYNCS.PHASECHK.TRANS64.TRYWAIT P0, [R0+URZ], R3 ;  /* 0x00000003000075a7 */ /* 0x0022a400080011ff */
[----:B--2---:R-:W-:Y:S05]  /*9280*/  @!P0 NANOSLEEP.SYNCS 0x989680 ;  /* 0x009896800000895d */ /* 0x004fea0003900000 */
[----:B------:R-:W2:Y:S02]  /*9290*/  @!P0 SYNCS.PHASECHK.TRANS64 P0, [R0+URZ], R3 ;  /* 0x00000003000085a7 */ /* 0x000ea400080010ff */
[----:B--2---:R-:W-:Y:S05]  /*92a0*/  @!P0 BRA `(.L_x_177) ;  /* 0xfffffffc00f08947 */ /* 0x004fea000383ffff */
[----:B------:R-:W-:Y:S05]  /*92b0*/  BRA `(.L_x_178) ;  /* 0xffffff98002c7947 */ /* 0x000fea000383ffff */
.L_x_52:
[----:B---3--:R-:W-:-:S07]  /*92c0*/  MOV R0, UR4 ;  /* 0x0000000400007c02 */ /* 0x008fce0008000f00 */
.L_x_179:
[----:B-1----:R1:W2:Y:S02]  /*92d0*/  SYNCS.PHASECHK.TRANS64.TRYWAIT P0, [R0+URZ], R3 ;  /* 0x00000003000075a7 */ /* 0x0022a400080011ff */
[----:B--2---:R-:W-:Y:S05]  /*92e0*/  @!P0 NANOSLEEP.SYNCS 0x989680 ;  /* 0x009896800000895d */ /* 0x004fea0003900000 */
[----:B------:R-:W2:Y:S02]  /*92f0*/  @!P0 SYNCS.PHASECHK.TRANS64 P0, [R0+URZ], R3 ;  /* 0x00000003000085a7 */ /* 0x000ea400080010ff */
[----:B--2---:R-:W-:Y:S05]  /*9300*/  @!P0 BRA `(.L_x_179) ;  /* 0xfffffffc00f08947 */ /* 0x004fea000383ffff */
[----:B------:R-:W-:Y:S05]  /*9310*/  BRA `(.L_x_180) ;  /* 0xffffff9800387947 */ /* 0x000fea000383ffff */
.L_x_53:
[----:B---3--:R-:W-:-:S07]  /*9320*/  MOV R0, UR4 ;  /* 0x0000000400007c02 */ /* 0x008fce0008000f00 */
.L_x_181:
[----:B-1----:R1:W2:Y:S02]  /*9330*/  SYNCS.PHASECHK.TRANS64.TRYWAIT P0, [R0+URZ], R3 ;  /* 0x00000003000075a7 */ /* 0x0022a400080011ff */
[----:B--2---:R-:W-:Y:S05]  /*9340*/  @!P0 NANOSLEEP.SYNCS 0x989680 ;  /* 0x009896800000895d */ /* 0x004fea0003900000 */
[----:B------:R-:W2:Y:S02]  /*9350*/  @!P0 SYNCS.PHASECHK.TRANS64 P0, [R0+URZ], R3 ;  /* 0x00000003000085a7 */ /* 0x000ea400080010ff */
[----:B--2---:R-:W-:Y:S05]  /*9360*/  @!P0 BRA `(.L_x_181) ;  /* 0xfffffffc00f08947 */ /* 0x004fea000383ffff */
[----:B------:R-:W-:Y:S05]  /*9370*/  BRA `(.L_x_182) ;  /* 0xffffff9800447947 */ /* 0x000fea000383ffff */
.L_x_54:
[----:B---3--:R-:W-:-:S07]  /*9380*/  MOV R0, UR4 ;  /* 0x0000000400007c02 */ /* 0x008fce0008000f00 */
.L_x_183:
[----:B-1----:R1:W2:Y:S02]  /*9390*/  SYNCS.PHASECHK.TRANS64.TRYWAIT P0, [R0+URZ], R3 ;  /* 0x00000003000075a7 */ /* 0x0022a400080011ff */
[----:B--2---:R-:W-:Y:S05]  /*93a0*/  @!P0 NANOSLEEP.SYNCS 0x989680 ;  /* 0x009896800000895d */ /* 0x004fea0003900000 */
[----:B------:R-:W2:Y:S02]  /*93b0*/  @!P0 SYNCS.PHASECHK.TRANS64 P0, [R0+URZ], R3 ;  /* 0x00000003000085a7 */ /* 0x000ea400080010ff */
[----:B--2---:R-:W-:Y:S05]  /*93c0*/  @!P0 BRA `(.L_x_183) ;  /* 0xfffffffc00f08947 */ /* 0x004fea000383ffff */
[----:B------:R-:W-:Y:S05]  /*93d0*/  BRA `(.L_x_184) ;  /* 0xffffff9800507947 */ /* 0x000fea000383ffff */
.L_x_55:
[----:B---3--:R-:W-:-:S07]  /*93e0*/  MOV R0, UR4 ;  /* 0x0000000400007c02 */ /* 0x008fce0008000f00 */
.L_x_185:
[----:B-1----:R1:W2:Y:S02]  /*93f0*/  SYNCS.PHASECHK.TRANS64.TRYWAIT P0, [R0+URZ], R3 ;  /* 0x00000003000075a7 */ /* 0x0022a400080011ff */
[----:B--2---:R-:W-:Y:S05]  /*9400*/  @!P0 NANOSLEEP.SYNCS 0x989680 ;  /* 0x009896800000895d */ /* 0x004fea0003900000 */
[----:B------:R-:W2:Y:S02]  /*9410*/  @!P0 SYNCS.PHASECHK.TRANS64 P0, [R0+URZ], R3 ;  /* 0x00000003000085a7 */ /* 0x000ea400080010ff */
[----:B--2---:R-:W-:Y:S05]  /*9420*/  @!P0 BRA `(.L_x_185) ;  /* 0xfffffffc00f08947 */ /* 0x004fea000383ffff */
[----:B------:R-:W-:Y:S05]  /*9430*/  BRA `(.L_x_186) ;  /* 0xffffff98005c7947 */ /* 0x000fea000383ffff */
.L_x_58:
[----:B-1----:R1:W2:Y:S02]  /*9440*/  SYNCS.PHASECHK.TRANS64.TRYWAIT P0, [R0+URZ+0x180], R5 ;  /* 0x00018005000075a7 */ /* 0x0022a400080011ff */
[----:B--2---:R-:W-:Y:S05]  /*9450*/  @!P0 NANOSLEEP.SYNCS 0x989680 ;  /* 0x009896800000895d */ /* 0x004fea0003900000 */
[----:B------:R-:W2:Y:S02]  /*9460*/  @!P0 SYNCS.PHASECHK.TRANS64 P0, [R0+URZ+0x180], R5 ;  /* 0x00018005000085a7 */ /* 0x000ea400080010ff */
[----:B--2---:R-:W-:Y:S05]  /*9470*/  @!P0 BRA `(.L_x_58) ;  /* 0xfffffffc00f08947 */ /* 0x004fea000383ffff */
[----:B------:R-:W-:Y:S05]  /*9480*/  BRA `(.L_x_187) ;  /* 0xffffff9800bc7947 */ /* 0x000fea000383ffff */
.L_x_59:
[----:B------:R-:W-:-:S07]  /*9490*/  MOV R0, UR5 ;  /* 0x0000000500007c02 */ /* 0x000fce0008000f00 */
.L_x_188:
[----:B-1----:R1:W2:Y:S02]  /*94a0*/  SYNCS.PHASECHK.TRANS64.TRYWAIT P0, [R0+URZ+0x130], R7 ;  /* 0x00013007000075a7 */ /* 0x0022a400080011ff */
[----:B--2---:R-:W-:Y:S05]  /*94b0*/  @!P0 NANOSLEEP.SYNCS 0x989680 ;  /* 0x009896800000895d */ /* 0x004fea0003900000 */
[----:B------:R-:W2:Y:S02]  /*94c0*/  @!P0 SYNCS.PHASECHK.TRANS64 P0, [R0+URZ+0x130], R7 ;  /* 0x00013007000085a7 */ /* 0x000ea400080010ff */
[----:B--2---:R-:W-:Y:S05]  /*94d0*/  @!P0 BRA `(.L_x_188) ;  /* 0xfffffffc00f08947 */ /* 0x004fea000383ffff */
[----:B------:R-:W-:Y:S05]  /*94e0*/  BRA `(.L_x_189) ;  /* 0xffffff9800cc7947 */ /* 0x000fea000383ffff */
.L_x_60:
[----:B-1----:R1:W2:Y:S02]  /*94f0*/  SYNCS.PHASECHK.TRANS64.TRYWAIT P1, [R0+URZ+0x120], R5 ;  /* 0x00012005000075a7 */ /* 0x0022a400080211ff */
[----:B--2---:R-:W-:Y:S05]  /*9500*/  @!P1 NANOSLEEP.SYNCS 0x989680 ;  /* 0x009896800000995d */ /* 0x004fea0003900000 */
[----:B------:R-:W2:Y:S02]  /*9510*/  @!P1 SYNCS.PHASECHK.TRANS64 P1, [R0+URZ+0x120], R5 ;  /* 0x00012005000095a7 */ /* 0x000ea400080210ff */
[----:B--2---:R-:W-:Y:S05]  /*9520*/  @!P1 BRA `(.L_x_60) ;  /* 0xfffffffc00f09947 */ /* 0x004fea000383ffff */
[----:B------:R-:W-:Y:S05]  /*9530*/  BRA `(.L_x_190) ;  /* 0xffffff9800fc7947 */ /* 0x000fea000383ffff */
.L_x_63:
[----:B------:R-:W-:-:S07]  /*9540*/  MOV R0, UR5 ;  /* 0x0000000500007c02 */ /* 0x000fce0008000f00 */
.L_x_191:
[----:B-1----:R1:W2:Y:S02]  /*9550*/  SYNCS.PHASECHK.TRANS64.TRYWAIT P0, [R0+URZ+0x130], R3 ;  /* 0x00013003000075a7 */ /* 0x0022a400080011ff */
[----:B--2---:R-:W-:Y:S05]  /*9560*/  @!P0 NANOSLEEP.SYNCS 0x989680 ;  /* 0x009896800000895d */ /* 0x004fea0003900000 */
[----:B------:R-:W2:Y:S02]  /*9570*/  @!P0 SYNCS.PHASECHK.TRANS64 P0, [R0+URZ+0x130], R3 ;  /* 0x00013003000085a7 */ /* 0x000ea400080010ff */
[----:B--2---:R-:W-:Y:S05]  /*9580*/  @!P0 BRA `(.L_x_191) ;  /* 0xfffffffc00f08947 */ /* 0x004fea000383ffff */
[----:B------:R-:W-:Y:S05]  /*9590*/  BRA `(.L_x_62) ;  /* 0xffffff9c00507947 */ /* 0x000fea000383ffff */
.L_x_72:
[----:B-1----:R-:W-:-:S04]  /*95a0*/  MOV R4, UR6 ;  /* 0x0000000600047c02 */ /* 0x002fc80008000f00 */
[----:B------:R1:W2:Y:S03]  /*95b0*/  SYNCS.PHASECHK.TRANS64.TRYWAIT P0, [R4+URZ+0x8], R5 ;  /* 0x00000805040075a7 */ /* 0x0002a600080011ff */
[----:B--2---:R-:W-:Y:S05]  /*95c0*/  @!P0 NANOSLEEP.SYNCS 0x989680 ;  /* 0x009896800000895d */ /* 0x004fea0003900000 */
[----:B------:R-:W2:Y:S02]  /*95d0*/  @!P0 SYNCS.PHASECHK.TRANS64 P0, [R4+URZ+0x8], R5 ;  /* 0x00000805040085a7 */ /* 0x000ea400080010ff */
[----:B--2---:R-:W-:Y:S05]  /*95e0*/  @!P0 BRA `(.L_x_72) ;  /* 0xfffffffc00ec8947 */ /* 0x004fea000383ffff */
[----:B------:R-:W-:Y:S05]  /*95f0*/  BRA `(.L_x_71) ;  /* 0xffffffa000047947 */ /* 0x000fea000383ffff */
.L_x_74:
[----:B------:R-:W-:Y:S01]  /*9600*/  BSSY B0, `(.L_x_192) ;  /* 0x0000006000007945 */ /* 0x000fe20003800000 */
[----:B------:R-:W-:-:S07]  /*9610*/  MOV R15, 0xffffffff ;  /* 0xffffffff000f7802 */ /* 0x000fce0000000f00 */
[----:B-1---5:R-:W-:Y:S05]  /*9620*/  WARPSYNC.COLLECTIVE R15, `(.L_x_193) ;  /* 0x000000000f0c7348 */ /* 0x022fea0003c00000 */
[----:B------:R-:W-:Y:S02]  /*9630*/  ELECT P6, UR79, PT ;  /* 0x00000000004f782f */ /* 0x000fe400038c0000 */
[----:B------:R-:W-:Y:S01]  /*9640*/  MOV R14, UR79 ;  /* 0x0000004f000e7c02 */ /* 0x000fe20008000f00 */
[----:B-1---5:R-:W-:Y:S10]  /*9650*/  ENDCOLLECTIVE ;  /* 0x000000000000791b */ /* 0x022ff40003800000 */
.L_x_193:
[----:B------:R-:W-:Y:S05]  /*9660*/  BSYNC B0 ;  /* 0x0000000000007941 */ /* 0x000fea0003800000 */
.L_x_192:
[----:B------:R-:W-:Y:S05]  /*9670*/  BRA `(.L_x_194) ;  /* 0xffffffa000347947 */ /* 0x000fea000383ffff */
.L_x_76:
[----:B-1----:R-:W-:-:S04]  /*9680*/  MOV R2, UR6 ;  /* 0x0000000600027c02 */ /* 0x002fc80008000f00 */
[----:B------:R1:W2:Y:S03]  /*9690*/  SYNCS.PHASECHK.TRANS64.TRYWAIT P0, [R2+URZ+0x8], R3 ;  /* 0x00000803020075a7 */ /* 0x0002a600080011ff */
[----:B--2---:R-:W-:Y:S05]  /*96a0*/  @!P0 NANOSLEEP.SYNCS 0x989680 ;  /* 0x009896800000895d */ /* 0x004fea0003900000 */
[----:B------:R-:W2:Y:S02]  /*96b0*/  @!P0 SYNCS.PHASECHK.TRANS64 P0, [R2+URZ+0x8], R3 ;  /* 0x00000803020085a7 */ /* 0x000ea400080010ff */
[----:B--2---:R-:W-:Y:S05]  /*96c0*/  @!P0 BRA `(.L_x_76) ;  /* 0xfffffffc00ec8947 */ /* 0x004fea000383ffff */
[----:B------:R-:W-:Y:S05]  /*96d0*/  BRA `(.L_x_75) ;  /* 0xffffffa000387947 */ /* 0x000fea000383ffff */
.L_x_77:
[----:B-1----:R1:W2:Y:S02]  /*96e0*/  SYNCS.PHASECHK.TRANS64.TRYWAIT P0, [R0+URZ+0x120], R5 ;  /* 0x00012005000075a7 */ /* 0x0022a400080011ff */
[----:B--2---:R-:W-:Y:S05]  /*96f0*/  @!P0 NANOSLEEP.SYNCS 0x989680 ;  /* 0x009896800000895d */ /* 0x004fea0003900000 */
[----:B------:R-:W2:Y:S02]  /*9700*/  @!P0 SYNCS.PHASECHK.TRANS64 P0, [R0+URZ+0x120], R5 ;  /* 0x00012005000085a7 */ /* 0x000ea400080010ff */
[----:B--2---:R-:W-:Y:S05]  /*9710*/  @!P0 BRA `(.L_x_77) ;  /* 0xfffffffc00f08947 */ /* 0x004fea000383ffff */
[----:B------:R-:W-:Y:S05]  /*9720*/  BRA `(.L_x_195) ;  /* 0xffffffa400207947 */ /* 0x000fea000383ffff */
.L_x_79:
[----:B------:R-:W-:-:S07]  /*9730*/  MOV R0, UR9 ;  /* 0x0000000900007c02 */ /* 0x000fce0008000f00 */
.L_x_196:
[----:B-1----:R1:W2:Y:S02]  /*9740*/  SYNCS.PHASECHK.TRANS64.TRYWAIT P0, [R0+URZ+0x160], R5 ;  /* 0x00016005000075a7 */ /* 0x0022a400080011ff */
[----:B--2---:R-:W-:Y:S05]  /*9750*/  @!P0 NANOSLEEP.SYNCS 0x989680 ;  /* 0x009896800000895d */ /* 0x004fea0003900000 */
[----:B------:R-:W2:Y:S02]  /*9760*/  @!P0 SYNCS.PHASECHK.TRANS64 P0, [R0+URZ+0x160], R5 ;  /* 0x00016005000085a7 */ /* 0x000ea400080010ff */
[----:B--2---:R-:W-:Y:S05]  /*9770*/  @!P0 BRA `(.L_x_196) ;  /* 0xfffffffc00f08947 */ /* 0x004fea000383ffff */
[----:B------:R-:W-:Y:S05]  /*9780*/  BRA `(.L_x_197) ;  /* 0xffffffa4006c7947 */ /* 0x000fea000383ffff */
.L_x_82:
[----:B------:R-:W-:Y:S07]  /*9790*/  MOV R0, UR8 ;  /* 0x0000000800007c02 */ /* 0x000fee0008000f00 */
.L_x_198:
[----:B-1----:R1:W2:Y:S02]  /*97a0*/  SYNCS.PHASECHK.TRANS64.TRYWAIT P0, [R0+URZ], R5 ;  /* 0x00000005000075a7 */ /* 0x0022a400080011ff */
[----:B--2---:R-:W-:Y:S05]  /*97b0*/  @!P0 NANOSLEEP.SYNCS 0x989680 ;  /* 0x009896800000895d */ /* 0x004fea0003900000 */
[----:B------:R-:W2:Y:S02]  /*97c0*/  @!P0 SYNCS.PHASECHK.TRANS64 P0, [R0+URZ], R5 ;  /* 0x00000005000085a7 */ /* 0x000ea400080010ff */
[----:B--2---:R-:W-:Y:S05]  /*97d0*/  @!P0 BRA `(.L_x_198) ;  /* 0xfffffffc00f08947 */ /* 0x004fea000383ffff */
[----:B------:R-:W-:Y:S05]  /*97e0*/  BRA `(.L_x_81) ;  /* 0xffffffa400807947 */ /* 0x000fea000383ffff */
.L_x_86:
[----:B-1----:R-:W-:-:S07]  /*97f0*/  MOV R0, UR8 ;  /* 0x0000000800007c02 */ /* 0x002fce0008000f00 */
.L_x_199:
[----:B-1----:R1:W2:Y:S02]  /*9800*/  SYNCS.PHASECHK.TRANS64.TRYWAIT P0, [R0+URZ], R3 ;  /* 0x00000003000075a7 */ /* 0x0022a400080011ff */
[----:B--2---:R-:W-:Y:S05]  /*9810*/  @!P0 NANOSLEEP.SYNCS 0x989680 ;  /* 0x009896800000895d */ /* 0x004fea0003900000 */
[----:B------:R-:W2:Y:S02]  /*9820*/  @!P0 SYNCS.PHASECHK.TRANS64 P0, [R0+URZ], R3 ;  /* 0x00000003000085a7 */ /* 0x000ea400080010ff */
[----:B--2---:R-:W-:Y:S05]  /*9830*/  @!P0 BRA `(.L_x_199) ;  /* 0xfffffffc00f08947 */ /* 0x004fea000383ffff */
[----:B------:R-:W-:Y:S05]  /*9840*/  BRA `(.L_x_200) ;  /* 0xffffffa800747947 */ /* 0x000fea000383ffff */
.L_x_87:
[----:B------:R-:W-:-:S07]  /*9850*/  MOV R0, UR8 ;  /* 0x0000000800007c02 */ /* 0x000fce0008000f00 */
.L_x_201:
[----:B-1----:R1:W2:Y:S02]  /*9860*/  SYNCS.PHASECHK.TRANS64.TRYWAIT P0, [R0+URZ], R3 ;  /* 0x00000003000075a7 */ /* 0x0022a400080011ff */
[----:B--2---:R-:W-:Y:S05]  /*9870*/  @!P0 NANOSLEEP.SYNCS 0x989680 ;  /* 0x009896800000895d */ /* 0x004fea0003900000 */
[----:B------:R-:W2:Y:S02]  /*9880*/  @!P0 SYNCS.PHASECHK.TRANS64 P0, [R0+URZ], R3 ;  /* 0x00000003000085a7 */ /* 0x000ea400080010ff */
[----:B--2---:R-:W-:Y:S05]  /*9890*/  @!P0 BRA `(.L_x_201) ;  /* 0xfffffffc00f08947 */ /* 0x004fea000383ffff */
[----:B------:R-:W-:Y:S05]  /*98a0*/  BRA `(.L_x_202) ;  /* 0xffffffa800807947 */ /* 0x000fea000383ffff */
.L_x_88:
[----:B------:R-:W-:-:S07]  /*98b0*/  MOV R0, UR8 ;  /* 0x0000000800007c02 */ /* 0x000fce0008000f00 */
.L_x_203:
[----:B-1----:R1:W2:Y:S02]  /*98c0*/  SYNCS.PHASECHK.TRANS64.TRYWAIT P0, [R0+URZ], R3 ;  /* 0x00000003000075a7 */ /* 0x0022a400080011ff */
[----:B--2---:R-:W-:Y:S05]  /*98d0*/  @!P0 NANOSLEEP.SYNCS 0x989680 ;  /* 0x009896800000895d */ /* 0x004fea0003900000 */
[----:B------:R-:W2:Y:S02]  /*98e0*/  @!P0 SYNCS.PHASECHK.TRANS64 P0, [R0+URZ], R3 ;  /* 0x00000003000085a7 */ /* 0x000ea400080010ff */
[----:B--2---:R-:W-:Y:S05]  /*98f0*/  @!P0 BRA `(.L_x_203) ;  /* 0xfffffffc00f08947 */ /* 0x004fea000383ffff */
[----:B------:R-:W-:Y:S05]  /*9900*/  BRA `(.L_x_204) ;  /* 0xffffffa8008c7947 */ /* 0x000fea000383ffff */
.L_x_91:
[----:B------:R-:W-:-:S07]  /*9910*/  MOV R0, UR7 ;  /* 0x0000000700007c02 */ /* 0x000fce0008000f00 */
.L_x_205:
[----:B-1----:R1:W2:Y:S02]  /*9920*/  SYNCS.PHASECHK.TRANS64.TRYWAIT P1, [R0+URZ+0x1a0], R3 ;  /* 0x0001a003000075a7 */ /* 0x0022a400080211ff */
[----:B--2---:R-:W-:Y:S05]  /*9930*/  @!P1 NANOSLEEP.SYNCS 0x989680 ;  /* 0x009896800000995d */ /* 0x004fea0003900000 */
[----:B------:R-:W2:Y:S02]  /*9940*/  @!P1 SYNCS.PHASECHK.TRANS64 P1, [R0+URZ+0x1a0], R3 ;  /* 0x0001a003000095a7 */ /* 0x000ea400080210ff */
[----:B--2---:R-:W-:Y:S05]  /*9950*/  @!P1 BRA `(.L_x_205) ;  /* 0xfffffffc00f09947 */ /* 0x004fea000383ffff */
[----:B------:R-:W-:Y:S05]  /*9960*/  BRA `(.L_x_206) ;  /* 0xffffffa800d87947 */ /* 0x000fea000383ffff */
.L_x_96:
[----:B--2---:R2:W4:Y:S02]  /*9970*/  SYNCS.PHASECHK.TRANS64.TRYWAIT P0, [R0+URZ+0x120], R3 ;  /* 0x00012003000075a7 */ /* 0x00452400080011ff */
[----:B----4-:R-:W-:Y:S05]  /*9980*/  @!P0 NANOSLEEP.SYNCS 0x989680 ;  /* 0x009896800000895d */ /* 0x010fea0003900000 */
[----:B------:R-:W4:Y:S02]  /*9990*/  @!P0 SYNCS.PHASECHK.TRANS64 P0, [R0+URZ+0x120], R3 ;  /* 0x00012003000085a7 */ /* 0x000f2400080010ff */
[----:B----4-:R-:W-:Y:S05]  /*99a0*/  @!P0 BRA `(.L_x_96) ;  /* 0xfffffffc00f08947 */ /* 0x010fea000383ffff */
[----:B------:R-:W-:Y:S05]  /*99b0*/  BRA `(.L_x_207) ;  /* 0xffffffac00ec7947 */ /* 0x000fea000383ffff */
.L_x_99:
[----:B------:R-:W-:Y:S07]  /*99c0*/  MOV R0, UR7 ;  /* 0x0000000700007c02 */ /* 0x000fee0008000f00 */
.L_x_208:
[----:B--2---:R2:W4:Y:S02]  /*99d0*/  SYNCS.PHASECHK.TRANS64.TRYWAIT P0, [R0+URZ+0x118], R3 ;  /* 0x00011803000075a7 */ /* 0x00452400080011ff */
[----:B----4-:R-:W-:Y:S05]  /*99e0*/  @!P0 NANOSLEEP.SYNCS 0x989680 ;  /* 0x009896800000895d */ /* 0x010fea0003900000 */
[----:B------:R-:W4:Y:S02]  /*99f0*/  @!P0 SYNCS.PHASECHK.TRANS64 P0, [R0+URZ+0x118], R3 ;  /* 0x00011803000085a7 */ /* 0x000f2400080010ff */
[----:B----4-:R-:W-:Y:S05]  /*9a00*/  @!P0 BRA `(.L_x_208) ;  /* 0xfffffffc00f08947 */ /* 0x010fea000383ffff */
[----:B------:R-:W-:Y:S05]  /*9a10*/  BRA `(.L_x_98) ;  /* 0xffffffb000cc7947 */ /* 0x000fea000383ffff */
.L_x_102:
[----:B------:R-:W-:Y:S07]  /*9a20*/  MOV R3, UR7 ;  /* 0x0000000700037c02 */ /* 0x000fee0008000f00 */
.L_x_209:
[----:B-1----:R1:W2:Y:S02]  /*9a30*/  SYNCS.PHASECHK.TRANS64.TRYWAIT P0, [R3+URZ+0xf0], R12 ;  /* 0x0000f00c030075a7 */ /* 0x0022a400080011ff */
[----:B--2---:R-:W-:Y:S05]  /*9a40*/  @!P0 NANOSLEEP.SYNCS 0x989680 ;  /* 0x009896800000895d */ /* 0x004fea0003900000 */
[----:B------:R-:W2:Y:S02]  /*9a50*/  @!P0 SYNCS.PHASECHK.TRANS64 P0, [R3+URZ+0xf0], R12 ;  /* 0x0000f00c030085a7 */ /* 0x000ea400080010ff */
[----:B--2---:R-:W-:Y:S05]  /*9a60*/  @!P0 BRA `(.L_x_209) ;  /* 0xfffffffc00f08947 */ /* 0x004fea000383ffff */
[----:B------:R-:W-:Y:S05]  /*9a70*/  BRA `(.L_x_210) ;  /* 0xffffffb400447947 */ /* 0x000fea000383ffff */
.L_x_103:
[----:B-1----:R-:W-:Y:S07]  /*9a80*/  MOV R3, UR7 ;  /* 0x0000000700037c02 */ /* 0x002fee0008000f00 */
.L_x_211:
[----:B-1----:R1:W2:Y:S02]  /*9a90*/  SYNCS.PHASECHK.TRANS64.TRYWAIT P0, [R3+URZ+0xf8], R12 ;  /* 0x0000f80c030075a7 */ /* 0x0022a400080011ff */
[----:B--2---:R-:W-:Y:S05]  /*9aa0*/  @!P0 NANOSLEEP.SYNCS 0x989680 ;  /* 0x009896800000895d */ /* 0x004fea0003900000 */
[----:B------:R-:W2:Y:S02]  /*9ab0*/  @!P0 SYNCS.PHASECHK.TRANS64 P0, [R3+URZ+0xf8], R12 ;  /* 0x0000f80c030085a7 */ /* 0x000ea400080010ff */
[----:B--2---:R-:W-:Y:S05]  /*9ac0*/  @!P0 BRA `(.L_x_211) ;  /* 0xfffffffc00f08947 */ /* 0x004fea000383ffff */
[----:B------:R-:W-:Y:S05]  /*9ad0*/  BRA `(.L_x_212) ;  /* 0xffffffb400a07947 */ /* 0x000fea000383ffff */
.L_x_104:
[----:B-1----:R-:W-:Y:S07]  /*9ae0*/  MOV R3, UR7 ;  /* 0x0000000700037c02 */ /* 0x002fee0008000f00 */
.L_x_213:
[----:B-1----:R1:W2:Y:S02]  /*9af0*/  SYNCS.PHASECHK.TRANS64.TRYWAIT P0, [R3+URZ+0x100], R12 ;  /* 0x0001000c030075a7 */ /* 0x0022a400080011ff */
[----:B--2---:R-:W-:Y:S05]  /*9b00*/  @!P0 NANOSLEEP.SYNCS 0x989680 ;  /* 0x009896800000895d */ /* 0x004fea0003900000 */
[----:B------:R-:W2:Y:S02]  /*9b10*/  @!P0 SYNCS.PHASECHK.TRANS64 P0, [R3+URZ+0x100], R12 ;  /* 0x0001000c030085a7 */ /* 0x000ea400080010ff */
[----:B--2---:R-:W-:Y:S05]  /*9b20*/  @!P0 BRA `(.L_x_213) ;  /* 0xfffffffc00f08947 */ /* 0x004fea000383ffff */
[----:B------:R-:W-:Y:S05]  /*9b30*/  BRA `(.L_x_214) ;  /* 0xffffffb400fc7947 */ /* 0x000fea000383ffff */
.L_x_105:
[----:B------:R-:W-:Y:S07]  /*9b40*/  MOV R3, UR7 ;  /* 0x0000000700037c02 */ /* 0x000fee0008000f00 */
.L_x_215:
[----:B-1----:R1:W2:Y:S02]  /*9b50*/  SYNCS.PHASECHK.TRANS64.TRYWAIT P0, [R3+URZ+0x108], R12 ;  /* 0x0001080c030075a7 */ /* 0x0022a400080011ff */
[----:B--2---:R-:W-:Y:S05]  /*9b60*/  @!P0 NANOSLEEP.SYNCS 0x989680 ;  /* 0x009896800000895d */ /* 0x004fea0003900000 */
[----:B------:R-:W2:Y:S02]  /*9b70*/  @!P0 SYNCS.PHASECHK.TRANS64 P0, [R3+URZ+0x108], R12 ;  /* 0x0001080c030085a7 */ /* 0x000ea400080010ff */
[----:B--2---:R-:W-:Y:S05]  /*9b80*/  @!P0 BRA `(.L_x_215) ;  /* 0xfffffffc00f08947 */ /* 0x004fea000383ffff */
[----:B------:R-:W-:Y:S05]  /*9b90*/  BRA `(.L_x_216) ;  /* 0xffffffb8009c7947 */ /* 0x000fea000383ffff */
.L_x_107:
[----:B------:R-:W-:-:S07]  /*9ba0*/  MOV R0, UR7 ;  /* 0x0000000700007c02 */ /* 0x000fce0008000f00 */
.L_x_217:
[----:B-1----:R1:W4:Y:S02]  /*9bb0*/  SYNCS.PHASECHK.TRANS64.TRYWAIT P0, [R0+URZ+0xf0], R3 ;  /* 0x0000f003000075a7 */ /* 0x00232400080011ff */
[----:B----4-:R-:W-:Y:S05]  /*9bc0*/  @!P0 NANOSLEEP.SYNCS 0x989680 ;  /* 0x009896800000895d */ /* 0x010fea0003900000 */
[----:B------:R-:W4:Y:S02]  /*9bd0*/  @!P0 SYNCS.PHASECHK.TRANS64 P0, [R0+URZ+0xf0], R3 ;  /* 0x0000f003000085a7 */ /* 0x000f2400080010ff */
[----:B----4-:R-:W-:Y:S05]  /*9be0*/  @!P0 BRA `(.L_x_217) ;  /* 0xfffffffc00f08947 */ /* 0x010fea000383ffff */
[----:B------:R-:W-:Y:S05]  /*9bf0*/  BRA `(.L_x_218) ;  /* 0xffffffbc00247947 */ /* 0x000fea000383ffff */
.L_x_108:
[----:B-1----:R-:W-:-:S07]  /*9c00*/  MOV R0, UR7 ;  /* 0x0000000700007c02 */ /* 0x002fce0008000f00 */
.L_x_219:
[----:B-1----:R1:W4:Y:S02]  /*9c10*/  SYNCS.PHASECHK.TRANS64.TRYWAIT P0, [R0+URZ+0xf8], R3 ;  /* 0x0000f803000075a7 */ /* 0x00232400080011ff */
[----:B----4-:R-:W-:Y:S05]  /*9c20*/  @!P0 NANOSLEEP.SYNCS 0x989680 ;  /* 0x009896800000895d */ /* 0x010fea0003900000 */
[----:B------:R-:W4:Y:S02]  /*9c30*/  @!P0 SYNCS.PHASECHK.TRANS64 P0, [R0+URZ+0xf8], R3 ;  /* 0x0000f803000085a7 */ /* 0x000f2400080010ff */
[----:B----4-:R-:W-:Y:S05]  /*9c40*/  @!P0 BRA `(.L_x_219) ;  /* 0xfffffffc00f08947 */ /* 0x010fea000383ffff */
[----:B------:R-:W-:Y:S05]  /*9c50*/  BRA `(.L_x_220) ;  /* 0xffffffbc00147947 */ /* 0x000fea000383ffff */
.L_x_109:
[----:B-1----:R-:W-:-:S07]  /*9c60*/  MOV R0, UR7 ;  /* 0x0000000700007c02 */ /* 0x002fce0008000f00 */
.L_x_221:
[----:B-1----:R1:W4:Y:S02]  /*9c70*/  SYNCS.PHASECHK.TRANS64.TRYWAIT P0, [R0+URZ+0x100], R3 ;  /* 0x00010003000075a7 */ /* 0x00232400080011ff */
[----:B----4-:R-:W-:Y:S05]  /*9c80*/  @!P0 NANOSLEEP.SYNCS 0x989680 ;  /* 0x009896800000895d */ /* 0x010fea0003900000 */
[----:B------:R-:W4:Y:S02]  /*9c90*/  @!P0 SYNCS.PHASECHK.TRANS64 P0, [R0+URZ+0x100], R3 ;  /* 0x00010003000085a7 */ /* 0x000f2400080010ff */
[----:B----4-:R-:W-:Y:S05]  /*9ca0*/  @!P0 BRA `(.L_x_221) ;  /* 0xfffffffc00f08947 */ /* 0x010fea000383ffff */
[----:B------:R-:W-:Y:S05]  /*9cb0*/  BRA `(.L_x_222) ;  /* 0xffffffbc00047947 */ /* 0x000fea000383ffff */
.L_x_111:
[----:B--2---:R2:W3:Y:S02]  /*9cc0*/  SYNCS.PHASECHK.TRANS64.TRYWAIT P0, [R0+URZ+0x120], R3 ;  /* 0x00012003000075a7 */ /* 0x0044e400080011ff */
[----:B---3--:R-:W-:Y:S05]  /*9cd0*/  @!P0 NANOSLEEP.SYNCS 0x989680 ;  /* 0x009896800000895d */ /* 0x008fea0003900000 */
[----:B------:R-:W3:Y:S02]  /*9ce0*/  @!P0 SYNCS.PHASECHK.TRANS64 P0, [R0+URZ+0x120], R3 ;  /* 0x00012003000085a7 */ /* 0x000ee400080010ff */
[----:B---3--:R-:W-:Y:S05]  /*9cf0*/  @!P0 BRA `(.L_x_111) ;  /* 0xfffffffc00f08947 */ /* 0x008fea000383ffff */
[----:B------:R-:W-:Y:S05]  /*9d00*/  BRA `(.L_x_223) ;  /* 0xffffffbc00d47947 */ /* 0x000fea000383ffff */
.L_x_122:
[----:B-1----:R-:W-:Y:S04]  /*9d10*/  MOV R0, UR48 ;  /* 0x0000003000007c02 */ /* 0x002fe80008000f00 */
[----:B------:R1:W3:Y:S03]  /*9d20*/  SYNCS.PHASECHK.TRANS64.TRYWAIT P1, [R0+URZ+0xd0], R5 ;  /* 0x0000d005000075a7 */ /* 0x0002e600080211ff */
[----:B---3--:R-:W-:Y:S05]  /*9d30*/  @!P1 NANOSLEEP.SYNCS 0x989680 ;  /* 0x009896800000995d */ /* 0x008fea0003900000 */
[----:B------:R-:W3:Y:S02]  /*9d40*/  @!P1 SYNCS.PHASECHK.TRANS64 P1, [R0+URZ+0xd0], R5 ;  /* 0x0000d005000095a7 */ /* 0x000ee400080210ff */
[----:B---3--:R-:W-:Y:S05]  /*9d50*/  @!P1 BRA `(.L_x_122) ;  /* 0xfffffffc00ec9947 */ /* 0x008fea000383ffff */
[----:B------:R-:W-:Y:S05]  /*9d60*/  BRA `(.L_x_121) ;  /* 0xffffffc800dc7947 */ /* 0x000fea000383ffff */
.L_x_124:
[----:B-1----:R1:W4:Y:S02]  /*9d70*/  SYNCS.PHASECHK.TRANS64.TRYWAIT P0, [R74+URZ+0x140], R3 ;  /* 0x000140034a0075a7 */ /* 0x00232400080011ff */
[----:B----4-:R-:W-:Y:S05]  /*9d80*/  @!P0 NANOSLEEP.SYNCS 0x989680 ;  /* 0x009896800000895d */ /* 0x010fea0003900000 */
[----:B------:R-:W4:Y:S02]  /*9d90*/  @!P0 SYNCS.PHASECHK.TRANS64 P0, [R74+URZ+0x140], R3 ;  /* 0x000140034a0085a7 */ /* 0x000f2400080010ff */
[----:B----4-:R-:W-:Y:S05]  /*9da0*/  @!P0 BRA `(.L_x_124) ;  /* 0xfffffffc00f08947 */ /* 0x010fea000383ffff */
[----:B------:R-:W-:Y:S05]  /*9db0*/  BRA `(.L_x_123) ;  /* 0xffffffc800fc7947 */ /* 0x000fea000383ffff */
.L_x_133:
[----:B--2---:R2:W3:Y:S02]  /*9dc0*/  SYNCS.PHASECHK.TRANS64.TRYWAIT P0, [R3+URZ+0xd0], R0 ;  /* 0x0000d000030075a7 */ /* 0x0044e400080011ff */
[----:B---3--:R-:W-:Y:S05]  /*9dd0*/  @!P0 NANOSLEEP.SYNCS 0x989680 ;  /* 0x009896800000895d */ /* 0x008fea0003900000 */
[----:B------:R-:W3:Y:S02]  /*9de0*/  @!P0 SYNCS.PHASECHK.TRANS64 P0, [R3+URZ+0xd0], R0 ;  /* 0x0000d000030085a7 */ /* 0x000ee400080010ff */
[----:B---3--:R-:W-:Y:S05]  /*9df0*/  @!P0 BRA `(.L_x_133) ;  /* 0xfffffffc00f08947 */ /* 0x008fea000383ffff */
[----:B------:R-:W-:Y:S05]  /*9e00*/  BRA `(.L_x_132) ;  /* 0xffffffd400087947 */ /* 0x000fea000383ffff */
.L_x_141:
[----:B--2---:R2:W3:Y:S02]  /*9e10*/  SYNCS.PHASECHK.TRANS64.TRYWAIT P0, [R83+URZ+0xd0], R4 ;  /* 0x0000d004530075a7 */ /* 0x0044e400080011ff */
[----:B---3--:R-:W-:Y:S05]  /*9e20*/  @!P0 NANOSLEEP.SYNCS 0x989680 ;  /* 0x009896800000895d */ /* 0x008fea0003900000 */
[----:B------:R-:W3:Y:S02]  /*9e30*/  @!P0 SYNCS.PHASECHK.TRANS64 P0, [R83+URZ+0xd0], R4 ;  /* 0x0000d004530085a7 */ /* 0x000ee400080010ff */
[----:B---3--:R-:W-:Y:S05]  /*9e40*/  @!P0 BRA `(.L_x_141) ;  /* 0xfffffffc00f08947 */ /* 0x008fea000383ffff */
[----:B------:R-:W-:Y:S05]  /*9e50*/  BRA `(.L_x_140) ;  /* 0xffffffdc00247947 */ /* 0x000fea000383ffff */
.L_x_149:
[----:B--2---:R2:W3:Y:S02]  /*9e60*/  SYNCS.PHASECHK.TRANS64.TRYWAIT P0, [R88+URZ+0xd0], R3 ;  /* 0x0000d003580075a7 */ /* 0x0044e400080011ff */
[----:B---3--:R-:W-:Y:S05]  /*9e70*/  @!P0 NANOSLEEP.SYNCS 0x989680 ;  /* 0x009896800000895d */ /* 0x008fea0003900000 */
[----:B------:R-:W3:Y:S02]  /*9e80*/  @!P0 SYNCS.PHASECHK.TRANS64 P0, [R88+URZ+0xd0], R3 ;  /* 0x0000d003580085a7 */ /* 0x000ee400080010ff */
[----:B---3--:R-:W-:Y:S05]  /*9e90*/  @!P0 BRA `(.L_x_149) ;  /* 0xfffffffc00f08947 */ /* 0x008fea000383ffff */
[----:B------:R-:W-:Y:S05]  /*9ea0*/  BRA `(.L_x_148) ;  /* 0xffffffe400407947 */ /* 0x000fea000383ffff */
        .weak           $__internal_0_$__cuda_sm10x_tcgen05_guardrail_trap_col_being_dealloced_not_returned_by_alloc
        .type           $__internal_0_$__cuda_sm10x_tcgen05_guardrail_trap_col_being_dealloced_not_returned_by_alloc,@function
        .size           $__internal_0_$__cuda_sm10x_tcgen05_guardrail_trap_col_being_dealloced_not_returned_by_alloc,($__internal_1_$__cuda_sm10x_tcgen05_guardrail_trap_phase_invalid_during_alloc - $__internal_0_$__cuda_sm10x_tcgen05_guardrail_trap_col_being_dealloced_not_returned_by_alloc)
$__internal_0_$__cuda_sm10x_tcgen05_guardrail_trap_col_being_dealloced_not_returned_by_alloc:
[----:B------:R-:W-:Y:S05]  /*9eb0*/  BPT.TRAP 0x1 ;  /* 0x000000040000795c */ /* 0x000fea0000300000 */
[----:B------:R-:W-:-:S04]  /*9ec0*/  HFMA2 R3, -RZ, RZ, 0, 0 ;  /* 0x00000000ff037431 */ /* 0x000fc800000001ff */
[----:B------:R-:W-:Y:S05]  /*9ed0*/  RET.REL.NODEC R2 `(_ZN7cutlass13device_kernelINS_4gemm6kernel13GemmUniversalIN4cute5tupleIJiiiiEEENS1_10collective13CollectiveMmaINS1_35MainloopSm100TmaUmmaWarpSpecializedILi13ELi2ELi4ENS5_IJNS4_1CILi2EEENSA_ILi1EEESC_EEEEENS5_IJNSA_ILi128EEESF_NSA_ILi64EEEEEENS_6half_tENS5_IJSC_llEEESI_NS5_IJlSC_lEEENS4_8TiledMMAINS4_8MMA_AtomIJNS4_26SM100_MMA_F16BF16_2x1SM_SSISI_SI_fLi128ELi128ELNS4_4UMMA5MajorE1ELSP_0ELNSO_7ScaleInE0ELSQ_0EEEEEENS4_6LayoutINS5_IJSC_SC_SC_EEENS5_IJNSA_ILi0EEESV_SV_EEEEENS5_IJNS4_10UnderscoreESY_SY_EEEEENS4_18SM100_TMA_2SM_LOADENS4_14ComposedLayoutINS4_7SwizzleILi3ELi4ELi3EEENS4_18smem_ptr_flag_bitsILi16EEENST_INS5_IJSG_NSA_ILi8EEEEEENS5_IJSC_SG_EEEEEEEvNS4_8identityES11_NS12_IS14_S16_NST_INS5_IJS17_SG_EEENS5_IJSG_SC_EEEEEEEvS1C_EENS_8epilogue10collective18CollectiveEpilogueINS1I_23Sm100TmaWarpSpecializedILi4ELi2ELi16ELb1ELb0EEEJNS5_IJSG_SF_SG_EEENS5_IJNST_ISG_SC_EENST_INS5_IJNSA_ILi16EEESB_EEES19_EEEEESI_SK_SI_SK_NS1I_6fusion15FusionCallbacksIS1M_NS1T_17LinearCombinationISI_fSI_fLNS_15FloatRoundStyleE2EEES1N_S1S_JEEENS4_5SM1004TMEM4LOAD26SM100_TMEM_LOAD_32dp32b16xENS4_13SM90_TMA_LOADENS12_INS13_ILi1ELi4ELi3EEES16_NST_INS5_IJS17_S1P_EEENS5_IJS1P_SC_EEEEEEENS4_39AutoVectorizingCopyWithAssumedAlignmentILi128EEENS4_14SM90_TMA_STOREES28_S2A_S2A_EEEvvEEEEvNT_6ParamsE) ;  /* 0xffffff6002487950 */ /* 0x000fea0003c3ffff */
        .weak           $__internal_1_$__cuda_sm10x_tcgen05_guardrail_trap_phase_invalid_during_alloc
        .type           $__internal_1_$__cuda_sm10x_tcgen05_guardrail_trap_phase_invalid_during_alloc,@function
        .size           $__internal_1_$__cuda_sm10x_tcgen05_guardrail_trap_phase_invalid_during_alloc,($__internal_2_$__cuda_sm10x_tcgen05_guardrail_trap_unallocated_columns_being_dealloced - $__internal_1_$__cuda_sm10x_tcgen05_guardrail_trap_phase_invalid_during_alloc)
$__internal_1_$__cuda_sm10x_tcgen05_guardrail_trap_phase_invalid_during_alloc:
[----:B------:R-:W-:Y:S05]  /*9ee0*/  BPT.TRAP 0x1 ;  /* 0x000000040000795c */ /* 0x000fea0000300000 */
[----:B------:R-:W-:-:S04]  /*9ef0*/  MOV R3, 0x0 ;  /* 0x0000000000037802 */ /* 0x000fc80000000f00 */
[----:B------:R-:W-:Y:S05]  /*9f00*/  RET.REL.NODEC R2 `(_ZN7cutlass13device_kernelINS_4gemm6kernel13GemmUniversalIN4cute5tupleIJiiiiEEENS1_10collective13CollectiveMmaINS1_35MainloopSm100TmaUmmaWarpSpecializedILi13ELi2ELi4ENS5_IJNS4_1CILi2EEENSA_ILi1EEESC_EEEEENS5_IJNSA_ILi128EEESF_NSA_ILi64EEEEEENS_6half_tENS5_IJSC_llEEESI_NS5_IJlSC_lEEENS4_8TiledMMAINS4_8MMA_AtomIJNS4_26SM100_MMA_F16BF16_2x1SM_SSISI_SI_fLi128ELi128ELNS4_4UMMA5MajorE1ELSP_0ELNSO_7ScaleInE0ELSQ_0EEEEEENS4_6LayoutINS5_IJSC_SC_SC_EEENS5_IJNSA_ILi0EEESV_SV_EEEEENS5_IJNS4_10UnderscoreESY_SY_EEEEENS4_18SM100_TMA_2SM_LOADENS4_14ComposedLayoutINS4_7SwizzleILi3ELi4ELi3EEENS4_18smem_ptr_flag_bitsILi16EEENST_INS5_IJSG_NSA_ILi8EEEEEENS5_IJSC_SG_EEEEEEEvNS4_8identityES11_NS12_IS14_S16_NST_INS5_IJS17_SG_EEENS5_IJSG_SC_EEEEEEEvS1C_EENS_8epilogue10collective18CollectiveEpilogueINS1I_23Sm100TmaWarpSpecializedILi4ELi2ELi16ELb1ELb0EEEJNS5_IJSG_SF_SG_EEENS5_IJNST_ISG_SC_EENST_INS5_IJNSA_ILi16EEESB_EEES19_EEEEESI_SK_SI_SK_NS1I_6fusion15FusionCallbacksIS1M_NS1T_17LinearCombinationISI_fSI_fLNS_15FloatRoundStyleE2EEES1N_S1S_JEEENS4_5SM1004TMEM4LOAD26SM100_TMEM_LOAD_32dp32b16xENS4_13SM90_TMA_LOADENS12_INS13_ILi1ELi4ELi3EEES16_NST_INS5_IJS17_S1P_EEENS5_IJS1P_SC_EEEEEEENS4_39AutoVectorizingCopyWithAssumedAlignmentILi128EEENS4_14SM90_TMA_STOREES28_S2A_S2A_EEEvvEEEEvNT_6ParamsE) ;  /* 0xffffff60023c7950 */ /* 0x000fea0003c3ffff */
        .weak           $__internal_2_$__cuda_sm10x_tcgen05_guardrail_trap_unallocated_columns_being_dealloced
        .type           $__internal_2_$__cuda_sm10x_tcgen05_guardrail_trap_unallocated_columns_being_dealloced,@function
        .size           $__internal_2_$__cuda_sm10x_tcgen05_guardrail_trap_unallocated_columns_being_dealloced,(.L_x_225 - $__internal_2_$__cuda_sm10x_tcgen05_guardrail_trap_unallocated_columns_being_dealloced)
$__internal_2_$__cuda_sm10x_tcgen05_guardrail_trap_unallocated_columns_being_dealloced:
[----:B------:R-:W-:Y:S05]  /*9f10*/  BPT.TRAP 0x1 ;  /* 0x000000040000795c */ /* 0x000fea0000300000 */
[----:B------:R-:W-:-:S04]  /*9f20*/  HFMA2 R3, -RZ, RZ, 0, 0 ;  /* 0x00000000ff037431 */ /* 0x000fc800000001ff */
[----:B------:R-:W-:Y:S05]  /*9f30*/  RET.REL.NODEC R2 `(_ZN7cutlass13device_kernelINS_4gemm6kernel13GemmUniversalIN4cute5tupleIJiiiiEEENS1_10collective13CollectiveMmaINS1_35MainloopSm100TmaUmmaWarpSpecializedILi13ELi2ELi4ENS5_IJNS4_1CILi2EEENSA_ILi1EEESC_EEEEENS5_IJNSA_ILi128EEESF_NSA_ILi64EEEEEENS_6half_tENS5_IJSC_llEEESI_NS5_IJlSC_lEEENS4_8TiledMMAINS4_8MMA_AtomIJNS4_26SM100_MMA_F16BF16_2x1SM_SSISI_SI_fLi128ELi128ELNS4_4UMMA5MajorE1ELSP_0ELNSO_7ScaleInE0ELSQ_0EEEEEENS4_6LayoutINS5_IJSC_SC_SC_EEENS5_IJNSA_ILi0EEESV_SV_EEEEENS5_IJNS4_10UnderscoreESY_SY_EEEEENS4_18SM100_TMA_2SM_LOADENS4_14ComposedLayoutINS4_7SwizzleILi3ELi4ELi3EEENS4_18smem_ptr_flag_bitsILi16EEENST_INS5_IJSG_NSA_ILi8EEEEEENS5_IJSC_SG_EEEEEEEvNS4_8identityES11_NS12_IS14_S16_NST_INS5_IJS17_SG_EEENS5_IJSG_SC_EEEEEEEvS1C_EENS_8epilogue10collective18CollectiveEpilogueINS1I_23Sm100TmaWarpSpecializedILi4ELi2ELi16ELb1ELb0EEEJNS5_IJSG_SF_SG_EEENS5_IJNST_ISG_SC_EENST_INS5_IJNSA_ILi16EEESB_EEES19_EEEEESI_SK_SI_SK_NS1I_6fusion15FusionCallbacksIS1M_NS1T_17LinearCombinationISI_fSI_fLNS_15FloatRoundStyleE2EEES1N_S1S_JEEENS4_5SM1004TMEM4LOAD26SM100_TMEM_LOAD_32dp32b16xENS4_13SM90_TMA_LOADENS12_INS13_ILi1ELi4ELi3EEES16_NST_INS5_IJS17_S1P_EEENS5_IJS1P_SC_EEEEEEENS4_39AutoVectorizingCopyWithAssumedAlignmentILi128EEENS4_14SM90_TMA_STOREES28_S2A_S2A_EEEvvEEEEvNT_6ParamsE) ;  /* 0xffffff6002307950 */ /* 0x000fea0003c3ffff */
.L_x_224:
[----:B------:R-:W-:-:S00]  /*9f40*/  BRA `(.L_x_224) ;  /* 0xfffffffc00fc7947 */ /* 0x000fc0000383ffff */
[----:B------:R-:W-:-:S00]  /*9f50*/  NOP ;  /* 0x0000000000007918 */ /* 0x000fc00000000000 */
        /* <DEDUP_REMOVED lines=10> */
.L_x_225:


//--------------------- .nv.global.init           --------------------------
	.section	.nv.global.init,"aw",@progbits
.nv.global.init:
	.type		$str$27,@object
	.size		$str$27,($str$28 - $str$27)
$str$27:
        /*0000*/ 	.byte	0x28, 0x61, 0x64, 0x64, 0x72, 0x65, 0x73, 0x73, 0x20, 0x26, 0x20, 0x6d, 0x61, 0x73, 0x6b, 0x29
        /*0010*/ 	.byte	0x20, 0x3d, 0x3d, 0x20, 0x30, 0x00
	.type		$str$28,@object
	.size		$str$28,($str$26 - $str$28)
$str$28:
        /*0016*/ 	.byte	0x2f, 0x74, 0x6d, 0x70, 0x2f, 0x63, 0x75, 0x74, 0x6c, 0x61, 0x73, 0x73, 0x5f, 0x73, 0x77, 0x65
        /*0026*/ 	.byte	0x65, 0x70, 0x5f, 0x73, 0x72, 0x63, 0x2f, 0x69, 0x6e, 0x63, 0x6c, 0x75, 0x64, 0x65, 0x2f, 0x63
        /*0036*/ 	.byte	0x75, 0x74, 0x65, 0x2f, 0x70, 0x6f, 0x69, 0x6e, 0x74, 0x65, 0x72, 0x5f, 0x66, 0x6c, 0x61, 0x67
        /*0046*/ 	.byte	0x67, 0x65, 0x64, 0x2e, 0x68, 0x70, 0x70, 0x00
	.type		$str$26,@object
	.size		$str$26,($str$25 - $str$26)
$str$26:
        /*004e*/ 	.byte	0x2f, 0x74, 0x6d, 0x70, 0x2f, 0x63, 0x75, 0x74, 0x6c, 0x61, 0x73, 0x73, 0x5f, 0x73, 0x77, 0x65
        /*005e*/ 	.byte	0x65, 0x70, 0x5f, 0x73, 0x72, 0x63, 0x2f, 0x69, 0x6e, 0x63, 0x6c, 0x75, 0x64, 0x65, 0x2f, 0x63
        /*006e*/ 	.byte	0x75, 0x74, 0x65, 0x2f, 0x61, 0x74, 0x6f, 0x6d, 0x2f, 0x63, 0x6f, 0x70, 0x79, 0x5f, 0x74, 0x72
        /*007e*/ 	.byte	0x61, 0x69, 0x74, 0x73, 0x5f, 0x73, 0x6d, 0x31, 0x30, 0x30, 0x2e, 0x68, 0x70, 0x70, 0x00
	.type		$str$25,@object
	.size		$str$25,(__unnamed_1 - $str$25)
$str$25:
        /*008d*/ 	.byte	0x28, 0x28, 0x75, 0x69, 0x6e, 0x74, 0x33, 0x32, 0x5f, 0x74, 0x28, 0x74, 0x68, 0x72, 0x65, 0x61
        /*009d*/ 	.byte	0x64, 0x49, 0x64, 0x78, 0x2e, 0x78, 0x29, 0x20, 0x2f, 0x20, 0x33, 0x32, 0x29, 0x20, 0x25, 0x20
        /*00ad*/ 	.byte	0x34, 0x29, 0x20, 0x3d, 0x3d, 0x20, 0x28, 0x28, 0x28, 0x74, 0x6d, 0x65, 0x6d, 0x5f, 0x61, 0x64
        /*00bd*/ 	.byte	0x64, 0x72, 0x20, 0x3e, 0x3e, 0x20, 0x31, 0x36, 0x29, 0x20, 0x2f, 0x20, 0x33, 0x32, 0x29, 0x20
        /*00cd*/ 	.byte	0x25, 0x20, 0x34, 0x29, 0x00
	.type		__unnamed_1,@object
	.size		__unnamed_1,(__unnamed_2 - __unnamed_1)
__unnamed_1:
        /*00d2*/ 	.byte	0x61, 0x75, 0x74, 0x6f, 0x20, 0x63, 0x75, 0x74, 0x65, 0x3a, 0x3a, 0x61, 0x73, 0x5f, 0x70, 0x6f
        /* <DEDUP_REMOVED lines=24> */
        /*0262*/ 	.byte	0x34, 0x38, 0x3e, 0x3e, 0x3e, 0x3e, 0x5d, 0x00
	.type		__unnamed_2,@object
	.size		__unnamed_2,(.L_2 - __unnamed_2)
__unnamed_2:
        /* <DEDUP_REMOVED lines=40> */
        /*04ea*/ 	.byte	0x3a, 0x3a, 0x43, 0x3c, 0x30, 0x3e, 0x3e, 0x3e, 0x3e, 0x5d, 0x00
.L_2:


//--------------------- .nv.shared._ZN7cutlass13device_kernelINS_4gemm6kernel13GemmUniversalIN4cute5tupleIJiiiiEEENS1_10collective13CollectiveMmaINS1_35MainloopSm100TmaUmmaWarpSpecializedILi13ELi2ELi4ENS5_IJNS4_1CILi2EEENSA_ILi1EEESC_EEEEENS5_IJNSA_ILi128EEESF_NSA_ILi64EEEEEENS_6half_tENS5_IJSC_llEEESI_NS5_IJlSC_lEEENS4_8TiledMMAINS4_8MMA_AtomIJNS4_26SM100_MMA_F16BF16_2x1SM_SSISI_SI_fLi128ELi128ELNS4_4UMMA5MajorE1ELSP_0ELNSO_7ScaleInE0ELSQ_0EEEEEENS4_6LayoutINS5_IJSC_SC_SC_EEENS5_IJNSA_ILi0EEESV_SV_EEEEENS5_IJNS4_10UnderscoreESY_SY_EEEEENS4_18SM100_TMA_2SM_LOADENS4_14ComposedLayoutINS4_7SwizzleILi3ELi4ELi3EEENS4_18smem_ptr_flag_bitsILi16EEENST_INS5_IJSG_NSA_ILi8EEEEEENS5_IJSC_SG_EEEEEEEvNS4_8identityES11_NS12_IS14_S16_NST_INS5_IJS17_SG_EEENS5_IJSG_SC_EEEEEEEvS1C_EENS_8epilogue10collective18CollectiveEpilogueINS1I_23Sm100TmaWarpSpecializedILi4ELi2ELi16ELb1ELb0EEEJNS5_IJSG_SF_SG_EEENS5_IJNST_ISG_SC_EENST_INS5_IJNSA_ILi16EEESB_EEES19_EEEEESI_SK_SI_SK_NS1I_6fusion15FusionCallbacksIS1M_NS1T_17LinearCombinationISI_fSI_fLNS_15FloatRoundStyleE2EEES1N_S1S_JEEENS4_5SM1004TMEM4LOAD26SM100_TMEM_LOAD_32dp32b16xENS4_13SM90_TMA_LOADENS12_INS13_ILi1ELi4ELi3EEES16_NST_INS5_IJS17_S1P_EEENS5_IJS1P_SC_EEEEEEENS4_39AutoVectorizingCopyWithAssumedAlignmentILi128EEENS4_14SM90_TMA_STOREES28_S2A_S2A_EEEvvEEEEvNT_6ParamsE --------------------------
	.section	.nv.shared._ZN7cutlass13device_kernelINS_4gemm6kernel13GemmUniversalIN4cute5tupleIJiiiiEEENS1_10collective13CollectiveMmaINS1_35MainloopSm100TmaUmmaWarpSpecializedILi13ELi2ELi4ENS5_IJNS4_1CILi2EEENSA_ILi1EEESC_EEEEENS5_IJNSA_ILi128EEESF_NSA_ILi64EEEEEENS_6half_tENS5_IJSC_llEEESI_NS5_IJlSC_lEEENS4_8TiledMMAINS4_8MMA_AtomIJNS4_26SM100_MMA_F16BF16_2x1SM_SSISI_SI_fLi128ELi128ELNS4_4UMMA5MajorE1ELSP_0ELNSO_7ScaleInE0ELSQ_0EEEEEENS4_6LayoutINS5_IJSC_SC_SC_EEENS5_IJNSA_ILi0EEESV_SV_EEEEENS5_IJNS4_10UnderscoreESY_SY_EEEEENS4_18SM100_TMA_2SM_LOADENS4_14ComposedLayoutINS4_7SwizzleILi3ELi4ELi3EEENS4_18smem_ptr_flag_bitsILi16EEENST_INS5_IJSG_NSA_ILi8EEEEEENS5_IJSC_SG_EEEEEEEvNS4_8identityES11_NS12_IS14_S16_NST_INS5_IJS17_SG_EEENS5_IJSG_SC_EEEEEEEvS1C_EENS_8epilogue10collective18CollectiveEpilogueINS1I_23Sm100TmaWarpSpecializedILi4ELi2ELi16ELb1ELb0EEEJNS5_IJSG_SF_SG_EEENS5_IJNST_ISG_SC_EENST_INS5_IJNSA_ILi16EEESB_EEES19_EEEEESI_SK_SI_SK_NS1I_6fusion15FusionCallbacksIS1M_NS1T_17LinearCombinationISI_fSI_fLNS_15FloatRoundStyleE2EEES1N_S1S_JEEENS4_5SM1004TMEM4LOAD26SM100_TMEM_LOAD_32dp32b16xENS4_13SM90_TMA_LOADENS12_INS13_ILi1ELi4ELi3EEES16_NST_INS5_IJS17_S1P_EEENS5_IJS1P_SC_EEEEEEENS4_39AutoVectorizingCopyWithAssumedAlignmentILi128EEENS4_14SM90_TMA_STOREES28_S2A_S2A_EEEvvEEEEvNT_6ParamsE,"aw",@nobits
	.sectionflags	@""
	.align	16
	.zero		1024


//--------------------- .nv.shared.reserved.0     --------------------------
	.section	.nv.shared.reserved.0,"aw",@nobits
	.weak		__nv_reservedSMEM_offset_0_alias
	.size		__nv_reservedSMEM_offset_0_alias, 0, 64
	.other		__nv_reservedSMEM_offset_0_alias,@"STO_CUDA_RESERVED_SHARED STV_DEFAULT"
__nv_reservedSMEM_offset_0_alias:
	.zero		0
.nv.shared.reserved.0:
	.zero		64
	.weak		__nv_reservedSMEM_tcgen05_partition
	.type		__nv_reservedSMEM_tcgen05_partition,@object
	.size		__nv_reservedSMEM_tcgen05_partition,(.L_0 - __nv_reservedSMEM_tcgen05_partition)
__nv_reservedSMEM_tcgen05_partition:
	.zero		32
.L_0:


//--------------------- .nv.global                --------------------------
	.section	.nv.global,"aw",@nobits
.nv.global:
	.type		_ZN40_INTERNAL_8c0c5a22_4_k_cu_2ea4b179_272034cute1_E,@object
	.size		_ZN40_INTERNAL_8c0c5a22_4_k_cu_2ea4b179_272034cute1_E,(_ZN40_INTERNAL_8c0c5a22_4_k_cu_2ea4b179_272034cuda3std3__45__cpo6cbeginE - _ZN40_INTERNAL_8c0c5a22_4_k_cu_2ea4b179_272034cute1_E)
_ZN40_INTERNAL_8c0c5a22_4_k_cu_2ea4b179_272034cute1_E:
	.zero		1
	.type		_ZN40_INTERNAL_8c0c5a22_4_k_cu_2ea4b179_272034cuda3std3__45__cpo6cbeginE,@object
	.size		_ZN40_INTERNAL_8c0c5a22_4_k_cu_2ea4b179_272034cuda3std3__45__cpo6cbeginE,(_ZN40_INTERNAL_8c0c5a22_4_k_cu_2ea4b179_272034cuda3std3__48in_placeE - _ZN40_INTERNAL_8c0c5a22_4_k_cu_2ea4b179_272034cuda3std3__45__cpo6cbeginE)
_ZN40_INTERNAL_8c0c5a22_4_k_cu_2ea4b179_272034cuda3std3__45__cpo6cbeginE:
	.zero		1
	.type		_ZN40_INTERNAL_8c0c5a22_4_k_cu_2ea4b179_272034cuda3std3__48in_placeE,@object
	.size		_ZN40_INTERNAL_8c0c5a22_4_k_cu_2ea4b179_272034cuda3std3__48in_placeE,(_ZN40_INTERNAL_8c0c5a22_4_k_cu_2ea4b179_272034cuda3std6ranges3__45__cpo9iter_moveE - _ZN40_INTERNAL_8c0c5a22_4_k_cu_2ea4b179_272034cuda3std3__48in_placeE)
_ZN40_INTERNAL_8c0c5a22_4_k_cu_2ea4b179_272034cuda3std3__48in_placeE:
	.zero		1
	.type		_ZN40_INTERNAL_8c0c5a22_4_k_cu_2ea4b179_272034cuda3std6ranges3__45__cpo9iter_moveE,@object
	.size		_ZN40_INTERNAL_8c0c5a22_4_k_cu_2ea4b179_272034cuda3std6ranges3__45__cpo9iter_moveE,(_ZN40_INTERNAL_8c0c5a22_4_k_cu_2ea4b179_272034cuda3std3__45__cpo5beginE - _ZN40_INTERNAL_8c0c5a22_4_k_cu_2ea4b179_272034cuda3std6ranges3__45__cpo9iter_moveE)
_ZN40_INTERNAL_8c0c5a22_4_k_cu_2ea4b179_272034cuda3std6ranges3__45__cpo9iter_moveE:
	.zero		1
	.type		_ZN40_INTERNAL_8c0c5a22_4_k_cu_2ea4b179_272034cuda3std3__45__cpo5beginE,@object
	.size		_ZN40_INTERNAL_8c0c5a22_4_k_cu_2ea4b179_272034cuda3std3__45__cpo5beginE,(_ZN40_INTERNAL_8c0c5a22_4_k_cu_2ea4b179_272034cuda3std3__442_GLOBAL__N__8c0c5a22_4_k_cu_2ea4b179_272036ignoreE - _ZN40_INTERNAL_8c0c5a22_4_k_cu_2ea4b179_272034cuda3std3__45__cpo5beginE)
_ZN40_INTERNAL_8c0c5a22_4_k_cu_2ea4b179_272034cuda3std3__45__cpo5beginE:
	.zero		1
	.type		_ZN40_INTERNAL_8c0c5a22_4_k_cu_2ea4b179_272034cuda3std3__442_GLOBAL__N__8c0c5a22_4_k_cu_2ea4b179_272036ignoreE,@object
	.size		_ZN40_INTERNAL_8c0c5a22_4_k_cu_2ea4b179_272034cuda3std3__442_GLOBAL__N__8c0c5a22_4_k_cu_2ea4b179_272036ignoreE,(_ZN40_INTERNAL_8c0c5a22_4_k_cu_2ea4b179_272034cute7productE - _ZN40_INTERNAL_8c0c5a22_4_k_cu_2ea4b179_272034cuda3std3__442_GLOBAL__N__8c0c5a22_4_k_cu_2ea4b179_272036ignoreE)
_ZN40_INTERNAL_8c0c5a22_4_k_cu_2ea4b179_272034cuda3std3__442_GLOBAL__N__8c0c5a22_4_k_cu_2ea4b179_272036ignoreE:
	.zero		1
	.type		_ZN40_INTERNAL_8c0c5a22_4_k_cu_2ea4b179_272034cute7productE,@object
	.size		_ZN40_INTERNAL_8c0c5a22_4_k_cu_2ea4b179_272034cute7productE,(_ZN40_INTERNAL_8c0c5a22_4_k_cu_2ea4b179_272034cuda3std3__45__cpo3endE - _ZN40_INTERNAL_8c0c5a22_4_k_cu_2ea4b179_272034cute7productE)
_ZN40_INTERNAL_8c0c5a22_4_k_cu_2ea4b179_272034cute7productE:
	.zero		1
	.type		_ZN40_INTERNAL_8c0c5a22_4_k_cu_2ea4b179_272034cuda3std3__45__cpo3endE,@object
	.size		_ZN40_INTERNAL_8c0c5a22_4_k_cu_2ea4b179_272034cuda3std3__45__cpo3endE,(_ZN40_INTERNAL_8c0c5a22_4_k_cu_2ea4b179_272034cuda3std3__419piecewise_constructE - _ZN40_INTERNAL_8c0c5a22_4_k_cu_2ea4b179_272034cuda3std3__45__cpo3endE)
_ZN40_INTERNAL_8c0c5a22_4_k_cu_2ea4b179_272034cuda3std3__45__cpo3endE:
	.zero		1
	.type		_ZN40_INTERNAL_8c0c5a22_4_k_cu_2ea4b179_272034cuda3std3__419piecewise_constructE,@object
	.size		_ZN40_INTERNAL_8c0c5a22_4_k_cu_2ea4b179_272034cuda3std3__419piecewise_constructE,(_ZN40_INTERNAL_8c0c5a22_4_k_cu_2ea4b179_272034cuda3std3__45__cpo4cendE - _ZN40_INTERNAL_8c0c5a22_4_k_cu_2ea4b179_272034cuda3std3__419piecewise_constructE)
_ZN40_INTERNAL_8c0c5a22_4_k_cu_2ea4b179_272034cuda3std3__419piecewise_constructE:
	.zero		1
	.type		_ZN40_INTERNAL_8c0c5a22_4_k_cu_2ea4b179_272034cuda3std3__45__cpo4cendE,@object
	.size		_ZN40_INTERNAL_8c0c5a22_4_k_cu_2ea4b179_272034cuda3std3__45__cpo4cendE,(_ZN40_INTERNAL_8c0c5a22_4_k_cu_2ea4b179_272034cuda3std6ranges3__45__cpo4swapE - _ZN40_INTERNAL_8c0c5a22_4_k_cu_2ea4b179_272034cuda3std3__45__cpo4cendE)
_ZN40_INTERNAL_8c0c5a22_4_k_cu_2ea4b179_272034cuda3std3__45__cpo4cendE:
	.zero		1
	.type		_ZN40_INTERNAL_8c0c5a22_4_k_cu_2ea4b179_272034cuda3std6ranges3__45__cpo4swapE,@object
	.size		_ZN40_INTERNAL_8c0c5a22_4_k_cu_2ea4b179_272034cuda3std6ranges3__45__cpo4swapE,(.L_10 - _ZN40_INTERNAL_8c0c5a22_4_k_cu_2ea4b179_272034cuda3std6ranges3__45__cpo4swapE)
_ZN40_INTERNAL_8c0c5a22_4_k_cu_2ea4b179_272034cuda3std6ranges3__45__cpo4swapE:
	.zero		1
.L_10:


//--------------------- .nv.constant0._ZN7cutlass13device_kernelINS_4gemm6kernel13GemmUniversalIN4cute5tupleIJiiiiEEENS1_10collective13CollectiveMmaINS1_35MainloopSm100TmaUmmaWarpSpecializedILi13ELi2ELi4ENS5_IJNS4_1CILi2EEENSA_ILi1EEESC_EEEEENS5_IJNSA_ILi128EEESF_NSA_ILi64EEEEEENS_6half_tENS5_IJSC_llEEESI_NS5_IJlSC_lEEENS4_8TiledMMAINS4_8MMA_AtomIJNS4_26SM100_MMA_F16BF16_2x1SM_SSISI_SI_fLi128ELi128ELNS4_4UMMA5MajorE1ELSP_0ELNSO_7ScaleInE0ELSQ_0EEEEEENS4_6LayoutINS5_IJSC_SC_SC_EEENS5_IJNSA_ILi0EEESV_SV_EEEEENS5_IJNS4_10UnderscoreESY_SY_EEEEENS4_18SM100_TMA_2SM_LOADENS4_14ComposedLayoutINS4_7SwizzleILi3ELi4ELi3EEENS4_18smem_ptr_flag_bitsILi16EEENST_INS5_IJSG_NSA_ILi8EEEEEENS5_IJSC_SG_EEEEEEEvNS4_8identityES11_NS12_IS14_S16_NST_INS5_IJS17_SG_EEENS5_IJSG_SC_EEEEEEEvS1C_EENS_8epilogue10collective18CollectiveEpilogueINS1I_23Sm100TmaWarpSpecializedILi4ELi2ELi16ELb1ELb0EEEJNS5_IJSG_SF_SG_EEENS5_IJNST_ISG_SC_EENST_INS5_IJNSA_ILi16EEESB_EEES19_EEEEESI_SK_SI_SK_NS1I_6fusion15FusionCallbacksIS1M_NS1T_17LinearCombinationISI_fSI_fLNS_15FloatRoundStyleE2EEES1N_S1S_JEEENS4_5SM1004TMEM4LOAD26SM100_TMEM_LOAD_32dp32b16xENS4_13SM90_TMA_LOADENS12_INS13_ILi1ELi4ELi3EEES16_NST_INS5_IJS17_S1P_EEENS5_IJS1P_SC_EEEEEEENS4_39AutoVectorizingCopyWithAssumedAlignmentILi128EEENS4_14SM90_TMA_STOREES28_S2A_S2A_EEEvvEEEEvNT_6ParamsE --------------------------
	.section	.nv.constant0._ZN7cutlass13device_kernelINS_4gemm6kernel13GemmUniversalIN4cute5tupleIJiiiiEEENS1_10collective13CollectiveMmaINS1_35MainloopSm100TmaUmmaWarpSpecializedILi13ELi2ELi4ENS5_IJNS4_1CILi2EEENSA_ILi1EEESC_EEEEENS5_IJNSA_ILi128EEESF_NSA_ILi64EEEEEENS_6half_tENS5_IJSC_llEEESI_NS5_IJlSC_lEEENS4_8TiledMMAINS4_8MMA_AtomIJNS4_26SM100_MMA_F16BF16_2x1SM_SSISI_SI_fLi128ELi128ELNS4_4UMMA5MajorE1ELSP_0ELNSO_7ScaleInE0ELSQ_0EEEEEENS4_6LayoutINS5_IJSC_SC_SC_EEENS5_IJNSA_ILi0EEESV_SV_EEEEENS5_IJNS4_10UnderscoreESY_SY_EEEEENS4_18SM100_TMA_2SM_LOADENS4_14ComposedLayoutINS4_7SwizzleILi3ELi4ELi3EEENS4_18smem_ptr_flag_bitsILi16EEENST_INS5_IJSG_NSA_ILi8EEEEEENS5_IJSC_SG_EEEEEEEvNS4_8identityES11_NS12_IS14_S16_NST_INS5_IJS17_SG_EEENS5_IJSG_SC_EEEEEEEvS1C_EENS_8epilogue10collective18CollectiveEpilogueINS1I_23Sm100TmaWarpSpecializedILi4ELi2ELi16ELb1ELb0EEEJNS5_IJSG_SF_SG_EEENS5_IJNST_ISG_SC_EENST_INS5_IJNSA_ILi16EEESB_EEES19_EEEEESI_SK_SI_SK_NS1I_6fusion15FusionCallbacksIS1M_NS1T_17LinearCombinationISI_fSI_fLNS_15FloatRoundStyleE2EEES1N_S1S_JEEENS4_5SM1004TMEM4LOAD26SM100_TMEM_LOAD_32dp32b16xENS4_13SM90_TMA_LOADENS12_INS13_ILi1ELi4ELi3EEES16_NST_INS5_IJS17_S1P_EEENS5_IJS1P_SC_EEEEEEENS4_39AutoVectorizingCopyWithAssumedAlignmentILi128EEENS4_14SM90_TMA_STOREES28_S2A_S2A_EEEvvEEEEvNT_6ParamsE,"a",@progbits
	.sectionflags	@""
	.align	4
.nv.constant0._ZN7cutlass13device_kernelINS_4gemm6kernel13GemmUniversalIN4cute5tupleIJiiiiEEENS1_10collective13CollectiveMmaINS1_35MainloopSm100TmaUmmaWarpSpecializedILi13ELi2ELi4ENS5_IJNS4_1CILi2EEENSA_ILi1EEESC_EEEEENS5_IJNSA_ILi128EEESF_NSA_ILi64EEEEEENS_6half_tENS5_IJSC_llEEESI_NS5_IJlSC_lEEENS4_8TiledMMAINS4_8MMA_AtomIJNS4_26SM100_MMA_F16BF16_2x1SM_SSISI_SI_fLi128ELi128ELNS4_4UMMA5MajorE1ELSP_0ELNSO_7ScaleInE0ELSQ_0EEEEEENS4_6LayoutINS5_IJSC_SC_SC_EEENS5_IJNSA_ILi0EEESV_SV_EEEEENS5_IJNS4_10UnderscoreESY_SY_EEEEENS4_18SM100_TMA_2SM_LOADENS4_14ComposedLayoutINS4_7SwizzleILi3ELi4ELi3EEENS4_18smem_ptr_flag_bitsILi16EEENST_INS5_IJSG_NSA_ILi8EEEEEENS5_IJSC_SG_EEEEEEEvNS4_8identityES11_NS12_IS14_S16_NST_INS5_IJS17_SG_EEENS5_IJSG_SC_EEEEEEEvS1C_EENS_8epilogue10collective18CollectiveEpilogueINS1I_23Sm100TmaWarpSpecializedILi4ELi2ELi16ELb1ELb0EEEJNS5_IJSG_SF_SG_EEENS5_IJNST_ISG_SC_EENST_INS5_IJNSA_ILi16EEESB_EEES19_EEEEESI_SK_SI_SK_NS1I_6fusion15FusionCallbacksIS1M_NS1T_17LinearCombinationISI_fSI_fLNS_15FloatRoundStyleE2EEES1N_S1S_JEEENS4_5SM1004TMEM4LOAD26SM100_TMEM_LOAD_32dp32b16xENS4_13SM90_TMA_LOADENS12_INS13_ILi1ELi4ELi3EEES16_NST_INS5_IJS17_S1P_EEENS5_IJS1P_SC_EEEEEEENS4_39AutoVectorizingCopyWithAssumedAlignmentILi128EEENS4_14SM90_TMA_STOREES28_S2A_S2A_EEEvvEEEEvNT_6ParamsE:
	.zero		2944


//--------------------- SYMBOLS --------------------------

	.type		.nv.reservedSmem.offset0,@object
	.size		.nv.reservedSmem.offset0,0x4
	.type		.nv.reservedSmem.cap,@object
	.size		.nv.reservedSmem.cap,0x4
	.type		__assertfail,@function
